// auto-generated by cutlass_sweep.gemm — config: {"arch": "sm_90", "cluster_m": 1, "cluster_n": 2, "dtype": "bf16", "stages": 0, "tile_k": 64, "tile_m": 256, "tile_n": 64}
#include "cutlass/cutlass.h"
#include "cutlass/gemm/collective/collective_builder.hpp"
#include "cutlass/gemm/device/gemm_universal_adapter.h"
#include "cutlass/gemm/kernel/gemm_universal.hpp"
#include "cutlass/epilogue/collective/collective_builder.hpp"

using ElemA = cutlass::bfloat16_t;
using ElemB = cutlass::bfloat16_t;
using ElemCD = cutlass::bfloat16_t;
using Acc  = float;
using TileShape    = cute::Shape<cute::_256, cute::_64, cute::_64>;
using ClusterShape = cute::Shape<cute::_1, cute::_2, cute::_1>;

using CollectiveEpilogue = typename cutlass::epilogue::collective::CollectiveBuilder<
    cutlass::arch::Sm90, cutlass::arch::OpClassTensorOp,
    TileShape, ClusterShape,
    cutlass::epilogue::collective::EpilogueTileAuto,
    Acc, Acc,
    ElemCD, cutlass::layout::RowMajor, 128 / cutlass::sizeof_bits<ElemCD>::value,
    ElemCD, cutlass::layout::RowMajor, 128 / cutlass::sizeof_bits<ElemCD>::value,
    cutlass::epilogue::collective::EpilogueScheduleAuto
  >::CollectiveOp;

using CollectiveMainloop = typename cutlass::gemm::collective::CollectiveBuilder<
    cutlass::arch::Sm90, cutlass::arch::OpClassTensorOp,
    ElemA, cutlass::layout::RowMajor, 128 / cutlass::sizeof_bits<ElemA>::value,
    ElemB, cutlass::layout::ColumnMajor, 128 / cutlass::sizeof_bits<ElemB>::value,
    Acc,
    TileShape, ClusterShape,
    cutlass::gemm::collective::StageCountAutoCarveout<static_cast<int>(sizeof(typename CollectiveEpilogue::SharedStorage))>,
    cutlass::gemm::collective::KernelScheduleAuto
  >::CollectiveOp;

using GemmKernel = cutlass::gemm::kernel::GemmUniversal<
    cute::Shape<int,int,int,int>,
    CollectiveMainloop,
    CollectiveEpilogue
>;
using Gemm = cutlass::gemm::device::GemmUniversalAdapter<GemmKernel>;

// Force the device kernel symbol into the cubin without needing a host main.
auto* _anchor = &cutlass::device_kernel<GemmKernel>;


// ===== COMPILED SASS (sm_90a) =====

	.target	sm_90a

	.elftype	@"ET_EXEC"


//--------------------- .note.nv.tkinfo           --------------------------
	.section	.note.nv.tkinfo,"",@"SHT_NOTE"
	.sectionflags	@"SHF_NOTE_NV_TKINFO"
	.tkinfo
        /*0018*/ 	.word	0x00000002
        /*0030*/ 	.string	""
        /*0030*/ 	.string	"ptxas"
        /*0030*/ 	.string	"Cuda compilation tools, release 13.0, V13.0.88"
        /*0030*/ 	.string	"Build cuda_13.0.r13.0/compiler.36424714_0"
        /*0030*/ 	.string	"-arch sm_90a -m 64 "



//--------------------- .note.nv.cuinfo           --------------------------
	.section	.note.nv.cuinfo,"",@"SHT_NOTE"
	.sectionflags	@"SHF_NOTE_NV_CUINFO"
        /*0018*/ 	.short	0x0002
        /*001a*/ 	.short	0x005a
        /*001c*/ 	.short	0x0082
	.zero		2


//--------------------- .nv.info                  --------------------------
	.section	.nv.info,"",@"SHT_CUDA_INFO"
	.align	4


	//----- nvinfo : EIATTR_REGCOUNT
	.align		4
        /*0000*/ 	.byte	0x04, 0x2f
        /*0002*/ 	.short	(.L_15 - .L_14)
	.align		4
.L_14:
        /*0004*/ 	.word	index@(_ZN7cutlass13device_kernelINS_4gemm6kernel13GemmUniversalIN4cute5tupleIJiiiiEEENS1_10collective13CollectiveMmaINS1_34MainloopSm90TmaGmmaWarpSpecializedILi5ENS5_IJNS4_1CILi1EEENSA_ILi2EEESB_EEENS1_35KernelTmaWarpSpecializedCooperativeEEENS5_IJNSA_ILi256EEENSA_ILi64EEESH_EEENS_10bfloat16_tENS5_IJlSB_lEEESJ_SK_NS4_8TiledMMAINS4_8MMA_AtomIJNS4_4SM904GMMA27MMA_64x64x16_F32BF16BF16_SSILNSO_5MajorE0ELSQ_0ELNSO_7ScaleInE1ELSR_1EEEEEENS4_6LayoutINS5_IJSC_SB_SB_EEENS5_IJSB_NSA_ILi0EEESW_EEEEENS5_IJNS4_10UnderscoreESZ_SZ_EEEEENS4_23SM90_TMA_LOAD_MULTICASTENS4_14ComposedLayoutINS4_7SwizzleILi3ELi4ELi3EEENS4_18smem_ptr_flag_bitsILi16EEENSU_INS5_IJNSA_ILi8EEESH_EEENS5_IJSH_SB_EEEEEEEvNS4_8identityENS4_13SM90_TMA_LOADES1C_vS1D_EENS_8epilogue10collective6detail29Sm90TmaWarpSpecializedAdapterINS1H_15DefaultEpilogueISJ_SK_SK_NS1G_6thread17LinearCombinationISJ_Li1EffLNS1L_9ScaleType4KindE0ELNS_15FloatRoundStyleE2ESJ_EENS1_15EpilogueDefaultEEEEEvvEEEEvNT_6ParamsE)
        /*0008*/ 	.word	0x000000a8


	//----- nvinfo : EIATTR_FRAME_SIZE
	.align		4
.L_15:
        /*000c*/ 	.byte	0x04, 0x11
        /*000e*/ 	.short	(.L_17 - .L_16)
	.align		4
.L_16:
        /*0010*/ 	.word	index@(_ZN7cutlass13device_kernelINS_4gemm6kernel13GemmUniversalIN4cute5tupleIJiiiiEEENS1_10collective13CollectiveMmaINS1_34MainloopSm90TmaGmmaWarpSpecializedILi5ENS5_IJNS4_1CILi1EEENSA_ILi2EEESB_EEENS1_35KernelTmaWarpSpecializedCooperativeEEENS5_IJNSA_ILi256EEENSA_ILi64EEESH_EEENS_10bfloat16_tENS5_IJlSB_lEEESJ_SK_NS4_8TiledMMAINS4_8MMA_AtomIJNS4_4SM904GMMA27MMA_64x64x16_F32BF16BF16_SSILNSO_5MajorE0ELSQ_0ELNSO_7ScaleInE1ELSR_1EEEEEENS4_6LayoutINS5_IJSC_SB_SB_EEENS5_IJSB_NSA_ILi0EEESW_EEEEENS5_IJNS4_10UnderscoreESZ_SZ_EEEEENS4_23SM90_TMA_LOAD_MULTICASTENS4_14ComposedLayoutINS4_7SwizzleILi3ELi4ELi3EEENS4_18smem_ptr_flag_bitsILi16EEENSU_INS5_IJNSA_ILi8EEESH_EEENS5_IJSH_SB_EEEEEEEvNS4_8identityENS4_13SM90_TMA_LOADES1C_vS1D_EENS_8epilogue10collective6detail29Sm90TmaWarpSpecializedAdapterINS1H_15DefaultEpilogueISJ_SK_SK_NS1G_6thread17LinearCombinationISJ_Li1EffLNS1L_9ScaleType4KindE0ELNS_15FloatRoundStyleE2ESJ_EENS1_15EpilogueDefaultEEEEEvvEEEEvNT_6ParamsE)
        /*0014*/ 	.word	0x00000000


	//----- nvinfo : EIATTR_MIN_STACK_SIZE
	.align		4
.L_17:
        /*0018*/ 	.byte	0x04, 0x12
        /*001a*/ 	.short	(.L_19 - .L_18)
	.align		4
.L_18:
        /*001c*/ 	.word	index@(_ZN7cutlass13device_kernelINS_4gemm6kernel13GemmUniversalIN4cute5tupleIJiiiiEEENS1_10collective13CollectiveMmaINS1_34MainloopSm90TmaGmmaWarpSpecializedILi5ENS5_IJNS4_1CILi1EEENSA_ILi2EEESB_EEENS1_35KernelTmaWarpSpecializedCooperativeEEENS5_IJNSA_ILi256EEENSA_ILi64EEESH_EEENS_10bfloat16_tENS5_IJlSB_lEEESJ_SK_NS4_8TiledMMAINS4_8MMA_AtomIJNS4_4SM904GMMA27MMA_64x64x16_F32BF16BF16_SSILNSO_5MajorE0ELSQ_0ELNSO_7ScaleInE1ELSR_1EEEEEENS4_6LayoutINS5_IJSC_SB_SB_EEENS5_IJSB_NSA_ILi0EEESW_EEEEENS5_IJNS4_10UnderscoreESZ_SZ_EEEEENS4_23SM90_TMA_LOAD_MULTICASTENS4_14ComposedLayoutINS4_7SwizzleILi3ELi4ELi3EEENS4_18smem_ptr_flag_bitsILi16EEENSU_INS5_IJNSA_ILi8EEESH_EEENS5_IJSH_SB_EEEEEEEvNS4_8identityENS4_13SM90_TMA_LOADES1C_vS1D_EENS_8epilogue10collective6detail29Sm90TmaWarpSpecializedAdapterINS1H_15DefaultEpilogueISJ_SK_SK_NS1G_6thread17LinearCombinationISJ_Li1EffLNS1L_9ScaleType4KindE0ELNS_15FloatRoundStyleE2ESJ_EENS1_15EpilogueDefaultEEEEEvvEEEEvNT_6ParamsE)
        /*0020*/ 	.word	0x00000000
.L_19:


//--------------------- .nv.compat                --------------------------
	.section	.nv.compat,"",@"SHT_CUDA_COMPAT_INFO"
	.align	4
        /*0000*/ 	.byte	0x02, 0x09, 0x01, 0x00, 0x02, 0x02, 0x04, 0x00, 0x02, 0x05, 0x05, 0x00, 0x03, 0x07, 0x01, 0x01
        /*0010*/ 	.byte	0x02, 0x03, 0x01, 0x00, 0x02, 0x06, 0x01, 0x00, 0x04, 0x0b, 0x08, 0x00, 0x00, 0x00, 0x00, 0x00
        /*0020*/ 	.byte	0x00, 0x00, 0x00, 0x00


//--------------------- .nv.info._ZN7cutlass13device_kernelINS_4gemm6kernel13GemmUniversalIN4cute5tupleIJiiiiEEENS1_10collective13CollectiveMmaINS1_34MainloopSm90TmaGmmaWarpSpecializedILi5ENS5_IJNS4_1CILi1EEENSA_ILi2EEESB_EEENS1_35KernelTmaWarpSpecializedCooperativeEEENS5_IJNSA_ILi256EEENSA_ILi64EEESH_EEENS_10bfloat16_tENS5_IJlSB_lEEESJ_SK_NS4_8TiledMMAINS4_8MMA_AtomIJNS4_4SM904GMMA27MMA_64x64x16_F32BF16BF16_SSILNSO_5MajorE0ELSQ_0ELNSO_7ScaleInE1ELSR_1EEEEEENS4_6LayoutINS5_IJSC_SB_SB_EEENS5_IJSB_NSA_ILi0EEESW_EEEEENS5_IJNS4_10UnderscoreESZ_SZ_EEEEENS4_23SM90_TMA_LOAD_MULTICASTENS4_14ComposedLayoutINS4_7SwizzleILi3ELi4ELi3EEENS4_18smem_ptr_flag_bitsILi16EEENSU_INS5_IJNSA_ILi8EEESH_EEENS5_IJSH_SB_EEEEEEEvNS4_8identityENS4_13SM90_TMA_LOADES1C_vS1D_EENS_8epilogue10collective6detail29Sm90TmaWarpSpecializedAdapterINS1H_15DefaultEpilogueISJ_SK_SK_NS1G_6thread17LinearCombinationISJ_Li1EffLNS1L_9ScaleType4KindE0ELNS_15FloatRoundStyleE2ESJ_EENS1_15EpilogueDefaultEEEEEvvEEEEvNT_6ParamsE --------------------------
	.section	.nv.info._ZN7cutlass13device_kernelINS_4gemm6kernel13GemmUniversalIN4cute5tupleIJiiiiEEENS1_10collective13CollectiveMmaINS1_34MainloopSm90TmaGmmaWarpSpecializedILi5ENS5_IJNS4_1CILi1EEENSA_ILi2EEESB_EEENS1_35KernelTmaWarpSpecializedCooperativeEEENS5_IJNSA_ILi256EEENSA_ILi64EEESH_EEENS_10bfloat16_tENS5_IJlSB_lEEESJ_SK_NS4_8TiledMMAINS4_8MMA_AtomIJNS4_4SM904GMMA27MMA_64x64x16_F32BF16BF16_SSILNSO_5MajorE0ELSQ_0ELNSO_7ScaleInE1ELSR_1EEEEEENS4_6LayoutINS5_IJSC_SB_SB_EEENS5_IJSB_NSA_ILi0EEESW_EEEEENS5_IJNS4_10UnderscoreESZ_SZ_EEEEENS4_23SM90_TMA_LOAD_MULTICASTENS4_14ComposedLayoutINS4_7SwizzleILi3ELi4ELi3EEENS4_18smem_ptr_flag_bitsILi16EEENSU_INS5_IJNSA_ILi8EEESH_EEENS5_IJSH_SB_EEEEEEEvNS4_8identityENS4_13SM90_TMA_LOADES1C_vS1D_EENS_8epilogue10collective6detail29Sm90TmaWarpSpecializedAdapterINS1H_15DefaultEpilogueISJ_SK_SK_NS1G_6thread17LinearCombinationISJ_Li1EffLNS1L_9ScaleType4KindE0ELNS_15FloatRoundStyleE2ESJ_EENS1_15EpilogueDefaultEEEEEvvEEEEvNT_6ParamsE,"",@"SHT_CUDA_INFO"
	.sectionflags	@""
	.align	4


	//----- nvinfo : EIATTR_CUDA_API_VERSION
	.align		4
        /*0000*/ 	.byte	0x04, 0x37
        /*0002*/ 	.short	(.L_21 - .L_20)
.L_20:
        /*0004*/ 	.word	0x00000082


	//----- nvinfo : EIATTR_KPARAM_INFO
	.align		4
.L_21:
        /*0008*/ 	.byte	0x04, 0x17
        /*000a*/ 	.short	(.L_23 - .L_22)
.L_22:
        /*000c*/ 	.word	0x00000000
        /*0010*/ 	.short	0x0000
        /*0012*/ 	.short	0x0070
        /*0014*/ 	.byte	0x00, 0xf0, 0x01, 0x10


	//----- nvinfo : EIATTR_SPARSE_MMA_MASK
	.align		4
.L_23:
        /*0018*/ 	.byte	0x03, 0x50
        /*001a*/ 	.short	0x0000


	//----- nvinfo : EIATTR_MAXREG_COUNT
	.align		4
        /*001c*/ 	.byte	0x03, 0x1b
        /*001e*/ 	.short	0x00a8


	//----- nvinfo : EIATTR_NUM_BARRIERS
	.align		4
        /*0020*/ 	.byte	0x02, 0x4c
        /*0022*/ 	.byte	0x01
	.zero		1


	//----- nvinfo : EIATTR_EXTERNS
	.align		4
        /*0024*/ 	.byte	0x04, 0x0f
        /*0026*/ 	.short	(.L_25 - .L_24)


	//   ....[0]....
	.align		4
.L_24:
        /*0028*/ 	.word	index@(__assertfail)


	//----- nvinfo : EIATTR_MERCURY_ISA_VERSION
	.align		4
.L_25:
        /*002c*/ 	.byte	0x03, 0x5f
        /*002e*/ 	.short	0x0101


	//----- nvinfo : EIATTR_INT_WARP_WIDE_INSTR_OFFSETS
	.align		4
        /*0030*/ 	.byte	0x04, 0x31
        /*0032*/ 	.short	(.L_27 - .L_26)


	//   ....[0]....
.L_26:
        /*0034*/ 	.word	0x00000490


	//   ....[1]....
        /*0038*/ 	.word	0x000004b0


	//   ....[2]....
        /*003c*/ 	.word	0x00000660


	//----- nvinfo : EIATTR_COOP_GROUP_MASK_REGIDS
	.align		4
.L_27:
        /*0040*/ 	.byte	0x04, 0x29
        /*0042*/ 	.short	(.L_29 - .L_28)


	//   ....[0]....
.L_28:
        /*0044*/ 	.word	0xffffffff


	//   ....[1]....
        /*0048*/ 	.word	0xffffffff


	//   ....[2]....
        /*004c*/ 	.word	0xffffffff


	//   ....[3]....
        /*0050*/ 	.word	0xffffffff


	//   ....[4]....
        /*0054*/ 	.word	0xffffffff


	//   ....[5]....
        /*0058*/ 	.word	0xffffffff


	//----- nvinfo : EIATTR_COOP_GROUP_INSTR_OFFSETS
	.align		4
.L_29:
        /*005c*/ 	.byte	0x04, 0x28
        /*005e*/ 	.short	(.L_31 - .L_30)


	//   ....[0]....
.L_30:
        /*0060*/ 	.word	0x00000060


	//   ....[1]....
        /*0064*/ 	.word	0x00000070


	//   ....[2]....
        /*0068*/ 	.word	0x00000130


	//   ....[3]....
        /*006c*/ 	.word	0x000002e0


	//   ....[4]....
        /*0070*/ 	.word	0x000007a0


	//   ....[5]....
        /*0074*/ 	.word	0x00001200


	//----- nvinfo : EIATTR_REG_RECONFIG
	.align		4
.L_31:
        /*0078*/ 	.byte	0x01, 0x54
	.zero		2


	//----- nvinfo : EIATTR_SYSCALL_OFFSETS
	.align		4
        /*007c*/ 	.byte	0x04, 0x46
        /*007e*/ 	.short	(.L_33 - .L_32)


	//   ....[0]....
.L_32:
        /*0080*/ 	.word	0x000013c0


	//----- nvinfo : EIATTR_MBARRIER_INSTR_OFFSETS
	.align		4
.L_33:
        /*0084*/ 	.byte	0x04, 0x39
        /*0086*/ 	.short	(.L_35 - .L_34)


	//   ....[0]....
.L_34:
        /*0088*/ 	.word	0x00000230
        /*008c*/ 	.word	0x000000ff
        /*0090*/ 	.word	0x00000000
        /*0094*/ 	.short	0x0100
        /*0096*/ 	.byte	0x08
	.zero		1


	//   ....[1]....
        /*0098*/ 	.word	0x00000240
        /*009c*/ 	.word	0x000000ff
        /*00a0*/ 	.word	0x00000028
        /*00a4*/ 	.short	0x0100
        /*00a6*/ 	.byte	0x08
	.zero		1


	//   ....[2]....
        /*00a8*/ 	.word	0x00000250
        /*00ac*/ 	.word	0x000000ff
        /*00b0*/ 	.word	0x00000008
        /*00b4*/ 	.short	0x0100
        /*00b6*/ 	.byte	0x08
	.zero		1


	//   ....[3]....
        /*00b8*/ 	.word	0x00000260
        /*00bc*/ 	.word	0x000000ff
        /*00c0*/ 	.word	0x00000030
        /*00c4*/ 	.short	0x0100
        /*00c6*/ 	.byte	0x08
	.zero		1


	//   ....[4]....
        /*00c8*/ 	.word	0x00000270
        /*00cc*/ 	.word	0x000000ff
        /*00d0*/ 	.word	0x00000010
        /*00d4*/ 	.short	0x0100
        /*00d6*/ 	.byte	0x08
	.zero		1


	//   ....[5]....
        /*00d8*/ 	.word	0x00000280
        /*00dc*/ 	.word	0x000000ff
        /*00e0*/ 	.word	0x00000038
        /*00e4*/ 	.short	0x0100
        /*00e6*/ 	.byte	0x08
	.zero		1


	//   ....[6]....
        /*00e8*/ 	.word	0x00000290
        /*00ec*/ 	.word	0x000000ff
        /*00f0*/ 	.word	0x00000018
        /*00f4*/ 	.short	0x0100
        /*00f6*/ 	.byte	0x08
	.zero		1


	//   ....[7]....
        /*00f8*/ 	.word	0x000002a0
        /*00fc*/ 	.word	0x000000ff
        /*0100*/ 	.word	0x00000040
        /*0104*/ 	.short	0x0100
        /*0106*/ 	.byte	0x08
	.zero		1


	//   ....[8]....
        /*0108*/ 	.word	0x000002b0
        /*010c*/ 	.word	0x000000ff
        /*0110*/ 	.word	0x00000020
        /*0114*/ 	.short	0x0100
        /*0116*/ 	.byte	0x08
	.zero		1


	//   ....[9]....
        /*0118*/ 	.word	0x000002c0
        /*011c*/ 	.word	0x000000ff
        /*0120*/ 	.word	0x00000048
        /*0124*/ 	.short	0x0100
        /*0126*/ 	.byte	0x08
	.zero		1


	//   ....[10]....
        /*0128*/ 	.word	0x000006e0
        /*012c*/ 	.word	0x000000ff
        /*0130*/ 	.word	0x00000060
        /*0134*/ 	.short	0x0100
        /*0136*/ 	.byte	0x06
	.zero		1


	//   ....[11]....
        /*0138*/ 	.word	0x00000750
        /*013c*/ 	.word	0x000000ff
        /*0140*/ 	.word	0x00000068
        /*0144*/ 	.short	0x0100
        /*0146*/ 	.byte	0x06
	.zero		1


	//   ....[12]....
        /*0148*/ 	.word	0x00001480
        /*014c*/ 	.word	0x00000003
        /*0150*/ 	.word	0x00000000
        /*0154*/ 	.short	0x010a
        /*0156*/ 	.byte	0x3f
	.zero		1


	//   ....[13]....
        /*0158*/ 	.word	0x000014c0
        /*015c*/ 	.word	0x00000003
        /*0160*/ 	.word	0x00000000
        /*0164*/ 	.short	0x010a
        /*0166*/ 	.byte	0x3f
	.zero		1


	//   ....[14]....
        /*0168*/ 	.word	0x00001a10
        /*016c*/ 	.word	0x00000005
        /*0170*/ 	.word	0x00000000
        /*0174*/ 	.short	0x010a
        /*0176*/ 	.byte	0x3f
	.zero		1


	//   ....[15]....
        /*0178*/ 	.word	0x00001a50
        /*017c*/ 	.word	0x00000005
        /*0180*/ 	.word	0x00000000
        /*0184*/ 	.short	0x010a
        /*0186*/ 	.byte	0x3f
	.zero		1


	//   ....[16]....
        /*0188*/ 	.word	0x00001e30
        /*018c*/ 	.word	0x00000005
        /*0190*/ 	.word	0x00000000
        /*0194*/ 	.short	0x0101
        /*0196*/ 	.byte	0x3f
	.zero		1


	//   ....[17]....
        /*0198*/ 	.word	0x00002050
        /*019c*/ 	.word	0x00000003
        /*01a0*/ 	.word	0x00000000
        /*01a4*/ 	.short	0x0101
        /*01a6*/ 	.byte	0x3f
	.zero		1


	//   ....[18]....
        /*01a8*/ 	.word	0x00007e90
        /*01ac*/ 	.word	0x00000014
        /*01b0*/ 	.word	0x00000028
        /*01b4*/ 	.short	0x010a
        /*01b6*/ 	.byte	0x3f
	.zero		1


	//   ....[19]....
        /*01b8*/ 	.word	0x00008210
        /*01bc*/ 	.word	0x00000003
        /*01c0*/ 	.word	0x00000068
        /*01c4*/ 	.short	0x0101
        /*01c6*/ 	.byte	0x3f
	.zero		1


	//   ....[20]....
        /*01c8*/ 	.word	0x00008960
        /*01cc*/ 	.word	0x00000007
        /*01d0*/ 	.word	0x00000000
        /*01d4*/ 	.short	0x010a
        /*01d6*/ 	.byte	0x3f
	.zero		1


	//   ....[21]....
        /*01d8*/ 	.word	0x000089e0
        /*01dc*/ 	.word	0x00000008
        /*01e0*/ 	.word	0x00000000
        /*01e4*/ 	.short	0x010a
        /*01e6*/ 	.byte	0x3f
	.zero		1


	//   ....[22]....
        /*01e8*/ 	.word	0x00008a70
        /*01ec*/ 	.word	0x00000009
        /*01f0*/ 	.word	0x00000000
        /*01f4*/ 	.short	0x010a
        /*01f6*/ 	.byte	0x3f
	.zero		1


	//   ....[23]....
        /*01f8*/ 	.word	0x00008b00
        /*01fc*/ 	.word	0x00000006
        /*0200*/ 	.word	0x00000000
        /*0204*/ 	.short	0x010a
        /*0206*/ 	.byte	0x3f
	.zero		1


	//   ....[24]....
        /*0208*/ 	.word	0x00008b90
        /*020c*/ 	.word	0x00000003
        /*0210*/ 	.word	0x00000000
        /*0214*/ 	.short	0x010a
        /*0216*/ 	.byte	0x3f
	.zero		1


	//   ....[25]....
        /*0218*/ 	.word	0x00008bf0
        /*021c*/ 	.word	0x00000003
        /*0220*/ 	.word	0x00000000
        /*0224*/ 	.short	0x010a
        /*0226*/ 	.byte	0x3f
	.zero		1


	//   ....[26]....
        /*0228*/ 	.word	0x00008c40
        /*022c*/ 	.word	0x00000005
        /*0230*/ 	.word	0x00000000
        /*0234*/ 	.short	0x010a
        /*0236*/ 	.byte	0x3f
	.zero		1


	//   ....[27]....
        /*0238*/ 	.word	0x00008d10
        /*023c*/ 	.word	0x00000014
        /*0240*/ 	.word	0x00000028
        /*0244*/ 	.short	0x010a
        /*0246*/ 	.byte	0x3f
	.zero		1


	//   ....[28]....
        /*0248*/ 	.word	0x00008de0
        /*024c*/ 	.word	0x00000007
        /*0250*/ 	.word	0x00000000
        /*0254*/ 	.short	0x010a
        /*0256*/ 	.byte	0x3f
	.zero		1


	//   ....[29]....
        /*0258*/ 	.word	0x00008e30
        /*025c*/ 	.word	0x00000008
        /*0260*/ 	.word	0x00000000
        /*0264*/ 	.short	0x010a
        /*0266*/ 	.byte	0x3f
	.zero		1


	//   ....[30]....
        /*0268*/ 	.word	0x00008e80
        /*026c*/ 	.word	0x00000009
        /*0270*/ 	.word	0x00000000
        /*0274*/ 	.short	0x010a
        /*0276*/ 	.byte	0x3f
	.zero		1


	//   ....[31]....
        /*0278*/ 	.word	0x00008ed0
        /*027c*/ 	.word	0x00000006
        /*0280*/ 	.word	0x00000000
        /*0284*/ 	.short	0x010a
        /*0286*/ 	.byte	0x3f
	.zero		1


	//----- nvinfo : EIATTR_NUM_MBARRIERS
	.align		4
.L_35:
        /*0288*/ 	.byte	0x03, 0x38
        /*028a*/ 	.short	0x000c


	//----- nvinfo : EIATTR_EXIT_INSTR_OFFSETS
	.align		4
        /*028c*/ 	.byte	0x04, 0x1c
        /*028e*/ 	.short	(.L_37 - .L_36)


	//   ....[0]....
.L_36:
        /*0290*/ 	.word	0x00000910


	//   ....[1]....
        /*0294*/ 	.word	0x00001130


	//   ....[2]....
        /*0298*/ 	.word	0x000075b0


	//   ....[3]....
        /*029c*/ 	.word	0x00007b10


	//   ....[4]....
        /*02a0*/ 	.word	0x00008be0


	//----- nvinfo : EIATTR_MAX_THREADS
	.align		4
.L_37:
        /*02a4*/ 	.byte	0x04, 0x05
        /*02a6*/ 	.short	(.L_39 - .L_38)
.L_38:
        /*02a8*/ 	.word	0x00000180
        /*02ac*/ 	.word	0x00000001
        /*02b0*/ 	.word	0x00000001


	//----- nvinfo : EIATTR_CRS_STACK_SIZE
	.align		4
.L_39:
        /*02b4*/ 	.byte	0x04, 0x1e
        /*02b6*/ 	.short	(.L_41 - .L_40)
.L_40:
        /*02b8*/ 	.word	0x00000000


	//----- nvinfo : EIATTR_CBANK_PARAM_SIZE
	.align		4
.L_41:
        /*02bc*/ 	.byte	0x03, 0x19
        /*02be*/ 	.short	0x0470


	//----- nvinfo : EIATTR_PARAM_CBANK
	.align		4
        /*02c0*/ 	.byte	0x04, 0x0a
        /*02c2*/ 	.short	(.L_43 - .L_42)
	.align		4
.L_42:
        /*02c4*/ 	.word	index@(.nv.constant0._ZN7cutlass13device_kernelINS_4gemm6kernel13GemmUniversalIN4cute5tupleIJiiiiEEENS1_10collective13CollectiveMmaINS1_34MainloopSm90TmaGmmaWarpSpecializedILi5ENS5_IJNS4_1CILi1EEENSA_ILi2EEESB_EEENS1_35KernelTmaWarpSpecializedCooperativeEEENS5_IJNSA_ILi256EEENSA_ILi64EEESH_EEENS_10bfloat16_tENS5_IJlSB_lEEESJ_SK_NS4_8TiledMMAINS4_8MMA_AtomIJNS4_4SM904GMMA27MMA_64x64x16_F32BF16BF16_SSILNSO_5MajorE0ELSQ_0ELNSO_7ScaleInE1ELSR_1EEEEEENS4_6LayoutINS5_IJSC_SB_SB_EEENS5_IJSB_NSA_ILi0EEESW_EEEEENS5_IJNS4_10UnderscoreESZ_SZ_EEEEENS4_23SM90_TMA_LOAD_MULTICASTENS4_14ComposedLayoutINS4_7SwizzleILi3ELi4ELi3EEENS4_18smem_ptr_flag_bitsILi16EEENSU_INS5_IJNSA_ILi8EEESH_EEENS5_IJSH_SB_EEEEEEEvNS4_8identityENS4_13SM90_TMA_LOADES1C_vS1D_EENS_8epilogue10collective6detail29Sm90TmaWarpSpecializedAdapterINS1H_15DefaultEpilogueISJ_SK_SK_NS1G_6thread17LinearCombinationISJ_Li1EffLNS1L_9ScaleType4KindE0ELNS_15FloatRoundStyleE2ESJ_EENS1_15EpilogueDefaultEEEEEvvEEEEvNT_6ParamsE)
        /*02c8*/ 	.short	0x0210
        /*02ca*/ 	.short	0x0470


	//----- nvinfo : EIATTR_SW_WAR
	.align		4
.L_43:
        /*02cc*/ 	.byte	0x04, 0x36
        /*02ce*/ 	.short	(.L_45 - .L_44)
.L_44:
        /*02d0*/ 	.word	0x00000008
.L_45:


//--------------------- .nv.callgraph             --------------------------
	.section	.nv.callgraph,"",@"SHT_CUDA_CALLGRAPH"
	.align	4
	.sectionentsize	8
	.align		4
        /*0000*/ 	.word	0x00000000
	.align		4
        /*0004*/ 	.word	0xffffffff
	.align		4
        /*0008*/ 	.word	index@(_ZN7cutlass13device_kernelINS_4gemm6kernel13GemmUniversalIN4cute5tupleIJiiiiEEENS1_10collective13CollectiveMmaINS1_34MainloopSm90TmaGmmaWarpSpecializedILi5ENS5_IJNS4_1CILi1EEENSA_ILi2EEESB_EEENS1_35KernelTmaWarpSpecializedCooperativeEEENS5_IJNSA_ILi256EEENSA_ILi64EEESH_EEENS_10bfloat16_tENS5_IJlSB_lEEESJ_SK_NS4_8TiledMMAINS4_8MMA_AtomIJNS4_4SM904GMMA27MMA_64x64x16_F32BF16BF16_SSILNSO_5MajorE0ELSQ_0ELNSO_7ScaleInE1ELSR_1EEEEEENS4_6LayoutINS5_IJSC_SB_SB_EEENS5_IJSB_NSA_ILi0EEESW_EEEEENS5_IJNS4_10UnderscoreESZ_SZ_EEEEENS4_23SM90_TMA_LOAD_MULTICASTENS4_14ComposedLayoutINS4_7SwizzleILi3ELi4ELi3EEENS4_18smem_ptr_flag_bitsILi16EEENSU_INS5_IJNSA_ILi8EEESH_EEENS5_IJSH_SB_EEEEEEEvNS4_8identityENS4_13SM90_TMA_LOADES1C_vS1D_EENS_8epilogue10collective6detail29Sm90TmaWarpSpecializedAdapterINS1H_15DefaultEpilogueISJ_SK_SK_NS1G_6thread17LinearCombinationISJ_Li1EffLNS1L_9ScaleType4KindE0ELNS_15FloatRoundStyleE2ESJ_EENS1_15EpilogueDefaultEEEEEvvEEEEvNT_6ParamsE)
	.align		4
        /*000c*/ 	.word	index@(__assertfail)
	.align		4
        /*0010*/ 	.word	0x00000000
	.align		4
        /*0014*/ 	.word	0xfffffffe
	.align		4
        /*0018*/ 	.word	0x00000000
	.align		4
        /*001c*/ 	.word	0xfffffffd
	.align		4
        /*0020*/ 	.word	0x00000000
	.align		4
        /*0024*/ 	.word	0xfffffffc


//--------------------- .nv.constant4             --------------------------
	.section	.nv.constant4,"a",@progbits
	.align	8
	.align		8
.nv.constant4:
        /*0000*/ 	.dword	__assertfail
	.align		8
        /*0008*/ 	.dword	__unnamed_1
	.align		8
        /*0010*/ 	.dword	_ZN39_INTERNAL_6a2980a1_4_k_cu_e6a33bf3_27124cuda3std3__45__cpo5beginE
	.align		8
        /*0018*/ 	.dword	_ZN39_INTERNAL_6a2980a1_4_k_cu_e6a33bf3_27124cuda3std3__45__cpo3endE
	.align		8
        /*0020*/ 	.dword	_ZN39_INTERNAL_6a2980a1_4_k_cu_e6a33bf3_27124cuda3std3__45__cpo6cbeginE
	.align		8
        /*0028*/ 	.dword	_ZN39_INTERNAL_6a2980a1_4_k_cu_e6a33bf3_27124cuda3std3__45__cpo4cendE
	.align		8
        /*0030*/ 	.dword	_ZN39_INTERNAL_6a2980a1_4_k_cu_e6a33bf3_27124cuda3std3__441_GLOBAL__N__6a2980a1_4_k_cu_e6a33bf3_27126ignoreE
	.align		8
        /*0038*/ 	.dword	_ZN39_INTERNAL_6a2980a1_4_k_cu_e6a33bf3_27124cuda3std3__419piecewise_constructE
	.align		8
        /*0040*/ 	.dword	_ZN39_INTERNAL_6a2980a1_4_k_cu_e6a33bf3_27124cuda3std3__48in_placeE
	.align		8
        /*0048*/ 	.dword	_ZN39_INTERNAL_6a2980a1_4_k_cu_e6a33bf3_27124cuda3std6ranges3__45__cpo4swapE
	.align		8
        /*0050*/ 	.dword	_ZN39_INTERNAL_6a2980a1_4_k_cu_e6a33bf3_27124cuda3std6ranges3__45__cpo9iter_moveE
	.align		8
        /*0058*/ 	.dword	_ZN39_INTERNAL_6a2980a1_4_k_cu_e6a33bf3_27124cute7productE
	.align		8
        /*0060*/ 	.dword	_ZN39_INTERNAL_6a2980a1_4_k_cu_e6a33bf3_27124cute1_E
	.align		8
        /*0068*/ 	.dword	$str$22
	.align		8
        /*0070*/ 	.dword	$str$23


//--------------------- .text._ZN7cutlass13device_kernelINS_4gemm6kernel13GemmUniversalIN4cute5tupleIJiiiiEEENS1_10collective13CollectiveMmaINS1_34MainloopSm90TmaGmmaWarpSpecializedILi5ENS5_IJNS4_1CILi1EEENSA_ILi2EEESB_EEENS1_35KernelTmaWarpSpecializedCooperativeEEENS5_IJNSA_ILi256EEENSA_ILi64EEESH_EEENS_10bfloat16_tENS5_IJlSB_lEEESJ_SK_NS4_8TiledMMAINS4_8MMA_AtomIJNS4_4SM904GMMA27MMA_64x64x16_F32BF16BF16_SSILNSO_5MajorE0ELSQ_0ELNSO_7ScaleInE1ELSR_1EEEEEENS4_6LayoutINS5_IJSC_SB_SB_EEENS5_IJSB_NSA_ILi0EEESW_EEEEENS5_IJNS4_10UnderscoreESZ_SZ_EEEEENS4_23SM90_TMA_LOAD_MULTICASTENS4_14ComposedLayoutINS4_7SwizzleILi3ELi4ELi3EEENS4_18smem_ptr_flag_bitsILi16EEENSU_INS5_IJNSA_ILi8EEESH_EEENS5_IJSH_SB_EEEEEEEvNS4_8identityENS4_13SM90_TMA_LOADES1C_vS1D_EENS_8epilogue10collective6detail29Sm90TmaWarpSpecializedAdapterINS1H_15DefaultEpilogueISJ_SK_SK_NS1G_6thread17LinearCombinationISJ_Li1EffLNS1L_9ScaleType4KindE0ELNS_15FloatRoundStyleE2ESJ_EENS1_15EpilogueDefaultEEEEEvvEEEEvNT_6ParamsE --------------------------
	.section	.text._ZN7cutlass13device_kernelINS_4gemm6kernel13GemmUniversalIN4cute5tupleIJiiiiEEENS1_10collective13CollectiveMmaINS1_34MainloopSm90TmaGmmaWarpSpecializedILi5ENS5_IJNS4_1CILi1EEENSA_ILi2EEESB_EEENS1_35KernelTmaWarpSpecializedCooperativeEEENS5_IJNSA_ILi256EEENSA_ILi64EEESH_EEENS_10bfloat16_tENS5_IJlSB_lEEESJ_SK_NS4_8TiledMMAINS4_8MMA_AtomIJNS4_4SM904GMMA27MMA_64x64x16_F32BF16BF16_SSILNSO_5MajorE0ELSQ_0ELNSO_7ScaleInE1ELSR_1EEEEEENS4_6LayoutINS5_IJSC_SB_SB_EEENS5_IJSB_NSA_ILi0EEESW_EEEEENS5_IJNS4_10UnderscoreESZ_SZ_EEEEENS4_23SM90_TMA_LOAD_MULTICASTENS4_14ComposedLayoutINS4_7SwizzleILi3ELi4ELi3EEENS4_18smem_ptr_flag_bitsILi16EEENSU_INS5_IJNSA_ILi8EEESH_EEENS5_IJSH_SB_EEEEEEEvNS4_8identityENS4_13SM90_TMA_LOADES1C_vS1D_EENS_8epilogue10collective6detail29Sm90TmaWarpSpecializedAdapterINS1H_15DefaultEpilogueISJ_SK_SK_NS1G_6thread17LinearCombinationISJ_Li1EffLNS1L_9ScaleType4KindE0ELNS_15FloatRoundStyleE2ESJ_EENS1_15EpilogueDefaultEEEEEvvEEEEvNT_6ParamsE,"ax",@progbits
	.align	128
.text._ZN7cutlass13device_kernelINS_4gemm6kernel13GemmUniversalIN4cute5tupleIJiiiiEEENS1_10collective13CollectiveMmaINS1_34MainloopSm90TmaGmmaWarpSpecializedILi5ENS5_IJNS4_1CILi1EEENSA_ILi2EEESB_EEENS1_35KernelTmaWarpSpecializedCooperativeEEENS5_IJNSA_ILi256EEENSA_ILi64EEESH_EEENS_10bfloat16_tENS5_IJlSB_lEEESJ_SK_NS4_8TiledMMAINS4_8MMA_AtomIJNS4_4SM904GMMA27MMA_64x64x16_F32BF16BF16_SSILNSO_5MajorE0ELSQ_0ELNSO_7ScaleInE1ELSR_1EEEEEENS4_6LayoutINS5_IJSC_SB_SB_EEENS5_IJSB_NSA_ILi0EEESW_EEEEENS5_IJNS4_10UnderscoreESZ_SZ_EEEEENS4_23SM90_TMA_LOAD_MULTICASTENS4_14ComposedLayoutINS4_7SwizzleILi3ELi4ELi3EEENS4_18smem_ptr_flag_bitsILi16EEENSU_INS5_IJNSA_ILi8EEESH_EEENS5_IJSH_SB_EEEEEEEvNS4_8identityENS4_13SM90_TMA_LOADES1C_vS1D_EENS_8epilogue10collective6detail29Sm90TmaWarpSpecializedAdapterINS1H_15DefaultEpilogueISJ_SK_SK_NS1G_6thread17LinearCombinationISJ_Li1EffLNS1L_9ScaleType4KindE0ELNS_15FloatRoundStyleE2ESJ_EENS1_15EpilogueDefaultEEEEEvvEEEEvNT_6ParamsE:
        .type           _ZN7cutlass13device_kernelINS_4gemm6kernel13GemmUniversalIN4cute5tupleIJiiiiEEENS1_10collective13CollectiveMmaINS1_34MainloopSm90TmaGmmaWarpSpecializedILi5ENS5_IJNS4_1CILi1EEENSA_ILi2EEESB_EEENS1_35KernelTmaWarpSpecializedCooperativeEEENS5_IJNSA_ILi256EEENSA_ILi64EEESH_EEENS_10bfloat16_tENS5_IJlSB_lEEESJ_SK_NS4_8TiledMMAINS4_8MMA_AtomIJNS4_4SM904GMMA27MMA_64x64x16_F32BF16BF16_SSILNSO_5MajorE0ELSQ_0ELNSO_7ScaleInE1ELSR_1EEEEEENS4_6LayoutINS5_IJSC_SB_SB_EEENS5_IJSB_NSA_ILi0EEESW_EEEEENS5_IJNS4_10UnderscoreESZ_SZ_EEEEENS4_23SM90_TMA_LOAD_MULTICASTENS4_14ComposedLayoutINS4_7SwizzleILi3ELi4ELi3EEENS4_18smem_ptr_flag_bitsILi16EEENSU_INS5_IJNSA_ILi8EEESH_EEENS5_IJSH_SB_EEEEEEEvNS4_8identityENS4_13SM90_TMA_LOADES1C_vS1D_EENS_8epilogue10collective6detail29Sm90TmaWarpSpecializedAdapterINS1H_15DefaultEpilogueISJ_SK_SK_NS1G_6thread17LinearCombinationISJ_Li1EffLNS1L_9ScaleType4KindE0ELNS_15FloatRoundStyleE2ESJ_EENS1_15EpilogueDefaultEEEEEvvEEEEvNT_6ParamsE,@function
        .size           _ZN7cutlass13device_kernelINS_4gemm6kernel13GemmUniversalIN4cute5tupleIJiiiiEEENS1_10collective13CollectiveMmaINS1_34MainloopSm90TmaGmmaWarpSpecializedILi5ENS5_IJNS4_1CILi1EEENSA_ILi2EEESB_EEENS1_35KernelTmaWarpSpecializedCooperativeEEENS5_IJNSA_ILi256EEENSA_ILi64EEESH_EEENS_10bfloat16_tENS5_IJlSB_lEEESJ_SK_NS4_8TiledMMAINS4_8MMA_AtomIJNS4_4SM904GMMA27MMA_64x64x16_F32BF16BF16_SSILNSO_5MajorE0ELSQ_0ELNSO_7ScaleInE1ELSR_1EEEEEENS4_6LayoutINS5_IJSC_SB_SB_EEENS5_IJSB_NSA_ILi0EEESW_EEEEENS5_IJNS4_10UnderscoreESZ_SZ_EEEEENS4_23SM90_TMA_LOAD_MULTICASTENS4_14ComposedLayoutINS4_7SwizzleILi3ELi4ELi3EEENS4_18smem_ptr_flag_bitsILi16EEENSU_INS5_IJNSA_ILi8EEESH_EEENS5_IJSH_SB_EEEEEEEvNS4_8identityENS4_13SM90_TMA_LOADES1C_vS1D_EENS_8epilogue10collective6detail29Sm90TmaWarpSpecializedAdapterINS1H_15DefaultEpilogueISJ_SK_SK_NS1G_6thread17LinearCombinationISJ_Li1EffLNS1L_9ScaleType4KindE0ELNS_15FloatRoundStyleE2ESJ_EENS1_15EpilogueDefaultEEEEEvvEEEEvNT_6ParamsE,(.L_x_199 - _ZN7cutlass13device_kernelINS_4gemm6kernel13GemmUniversalIN4cute5tupleIJiiiiEEENS1_10collective13CollectiveMmaINS1_34MainloopSm90TmaGmmaWarpSpecializedILi5ENS5_IJNS4_1CILi1EEENSA_ILi2EEESB_EEENS1_35KernelTmaWarpSpecializedCooperativeEEENS5_IJNSA_ILi256EEENSA_ILi64EEESH_EEENS_10bfloat16_tENS5_IJlSB_lEEESJ_SK_NS4_8TiledMMAINS4_8MMA_AtomIJNS4_4SM904GMMA27MMA_64x64x16_F32BF16BF16_SSILNSO_5MajorE0ELSQ_0ELNSO_7ScaleInE1ELSR_1EEEEEENS4_6LayoutINS5_IJSC_SB_SB_EEENS5_IJSB_NSA_ILi0EEESW_EEEEENS5_IJNS4_10UnderscoreESZ_SZ_EEEEENS4_23SM90_TMA_LOAD_MULTICASTENS4_14ComposedLayoutINS4_7SwizzleILi3ELi4ELi3EEENS4_18smem_ptr_flag_bitsILi16EEENSU_INS5_IJNSA_ILi8EEESH_EEENS5_IJSH_SB_EEEEEEEvNS4_8identityENS4_13SM90_TMA_LOADES1C_vS1D_EENS_8epilogue10collective6detail29Sm90TmaWarpSpecializedAdapterINS1H_15DefaultEpilogueISJ_SK_SK_NS1G_6thread17LinearCombinationISJ_Li1EffLNS1L_9ScaleType4KindE0ELNS_15FloatRoundStyleE2ESJ_EENS1_15EpilogueDefaultEEEEEvvEEEEvNT_6ParamsE)
        .other          _ZN7cutlass13device_kernelINS_4gemm6kernel13GemmUniversalIN4cute5tupleIJiiiiEEENS1_10collective13CollectiveMmaINS1_34MainloopSm90TmaGmmaWarpSpecializedILi5ENS5_IJNS4_1CILi1EEENSA_ILi2EEESB_EEENS1_35KernelTmaWarpSpecializedCooperativeEEENS5_IJNSA_ILi256EEENSA_ILi64EEESH_EEENS_10bfloat16_tENS5_IJlSB_lEEESJ_SK_NS4_8TiledMMAINS4_8MMA_AtomIJNS4_4SM904GMMA27MMA_64x64x16_F32BF16BF16_SSILNSO_5MajorE0ELSQ_0ELNSO_7ScaleInE1ELSR_1EEEEEENS4_6LayoutINS5_IJSC_SB_SB_EEENS5_IJSB_NSA_ILi0EEESW_EEEEENS5_IJNS4_10UnderscoreESZ_SZ_EEEEENS4_23SM90_TMA_LOAD_MULTICASTENS4_14ComposedLayoutINS4_7SwizzleILi3ELi4ELi3EEENS4_18smem_ptr_flag_bitsILi16EEENSU_INS5_IJNSA_ILi8EEESH_EEENS5_IJSH_SB_EEEEEEEvNS4_8identityENS4_13SM90_TMA_LOADES1C_vS1D_EENS_8epilogue10collective6detail29Sm90TmaWarpSpecializedAdapterINS1H_15DefaultEpilogueISJ_SK_SK_NS1G_6thread17LinearCombinationISJ_Li1EffLNS1L_9ScaleType4KindE0ELNS_15FloatRoundStyleE2ESJ_EENS1_15EpilogueDefaultEEEEEvvEEEEvNT_6ParamsE,@"STO_CUDA_ENTRY STV_DEFAULT"
_ZN7cutlass13device_kernelINS_4gemm6kernel13GemmUniversalIN4cute5tupleIJiiiiEEENS1_10collective13CollectiveMmaINS1_34MainloopSm90TmaGmmaWarpSpecializedILi5ENS5_IJNS4_1CILi1EEENSA_ILi2EEESB_EEENS1_35KernelTmaWarpSpecializedCooperativeEEENS5_IJNSA_ILi256EEENSA_ILi64EEESH_EEENS_10bfloat16_tENS5_IJlSB_lEEESJ_SK_NS4_8TiledMMAINS4_8MMA_AtomIJNS4_4SM904GMMA27MMA_64x64x16_F32BF16BF16_SSILNSO_5MajorE0ELSQ_0ELNSO_7ScaleInE1ELSR_1EEEEEENS4_6LayoutINS5_IJSC_SB_SB_EEENS5_IJSB_NSA_ILi0EEESW_EEEEENS5_IJNS4_10UnderscoreESZ_SZ_EEEEENS4_23SM90_TMA_LOAD_MULTICASTENS4_14ComposedLayoutINS4_7SwizzleILi3ELi4ELi3EEENS4_18smem_ptr_flag_bitsILi16EEENSU_INS5_IJNSA_ILi8EEESH_EEENS5_IJSH_SB_EEEEEEEvNS4_8identityENS4_13SM90_TMA_LOADES1C_vS1D_EENS_8epilogue10collective6detail29Sm90TmaWarpSpecializedAdapterINS1H_15DefaultEpilogueISJ_SK_SK_NS1G_6thread17LinearCombinationISJ_Li1EffLNS1L_9ScaleType4KindE0ELNS_15FloatRoundStyleE2ESJ_EENS1_15EpilogueDefaultEEEEEvvEEEEvNT_6ParamsE:
[----:B------:R-:W0:Y:S01]  /*0000*/  LDC R1, c[0x0][0x28] ;  /* 0x00000a00ff017b82 */ /* 0x000e220000000800 */
[----:B------:R-:W1:Y:S01]  /*0010*/  S2R R18, SR_TID.X ;  /* 0x0000000000127919 */ /* 0x000e620000002100 */
[----:B------:R-:W-:Y:S01]  /*0020*/  ELECT P0, URZ, PT ;  /* 0x00000000003f782f */ /* 0x000fe20003800000 */
[----:B------:R-:W-:Y:S01]  /*0030*/  BSSY B0, `(.L_x_0) ;  /* 0x000000f000007945 */ /* 0x000fe20003800000 */
[--C-:B-1----:R-:W-:Y:S02]  /*0040*/  SHF.R.U32.HI R0, RZ, 0x5, R18.reuse ;  /* 0x00000005ff007819 */ /* 0x102fe40000011612 */
[----:B------:R-:W-:-:S03]  /*0050*/  SHF.R.U32.HI R3, RZ, 0x7, R18 ;  /* 0x00000007ff037819 */ /* 0x000fc60000011612 */
[----:B------:R-:W1:Y:S04]  /*0060*/  SHFL.IDX PT, R2, R0, RZ, 0x1f ;  /* 0x00001fff00027589 */ /* 0x000e6800000e0000 */
[----:B------:R2:W3:Y:S01]  /*0070*/  SHFL.IDX PT, R5, R3, RZ, 0x1f ;  /* 0x00001fff03057589 */ /* 0x0004e200000e0000 */
[----:B-1----:R-:W-:-:S13]  /*0080*/  ISETP.NE.OR P0, PT, R2, RZ, !P0 ;  /* 0x000000ff0200720c */ /* 0x002fda0004705670 */
[----:B0-23--:R-:W-:Y:S05]  /*0090*/  @P0 BRA `(.L_x_1) ;  /* 0x0000000000200947 */ /* 0x00dfea0003800000 */
[----:B------:R-:W-:Y:S02]  /*00a0*/  ULDC.64 UR4, c[0x0][0x198] ;  /* 0x0000660000047ab9 */ /* 0x000fe40000000a00 */
[----:B------:R-:W-:Y:S02]  /*00b0*/  UIADD3 UR6, UP0, UR4, 0xf0, URZ ;  /* 0x000000f004067890 */ /* 0x000fe4000ff1e03f */
[----:B------:R-:W-:Y:S02]  /*00c0*/  UIADD3 UR4, UP1, UR4, 0x1f0, URZ ;  /* 0x000001f004047890 */ /* 0x000fe4000ff3e03f */
[----:B------:R-:W-:Y:S02]  /*00d0*/  UIADD3.X UR7, URZ, UR5, URZ, UP0, !UPT ;  /* 0x000000053f077290 */ /* 0x000fe400087fe43f */
[----:B------:R-:W-:-:S07]  /*00e0*/  UIADD3.X UR5, URZ, UR5, URZ, UP1, !UPT ;  /* 0x000000053f057290 */ /* 0x000fce0008ffe43f */
[----:B------:R0:W-:Y:S02]  /*00f0*/  UTMACCTL.PF [UR6] ;  /* 0x00000000060079b9 */ /* 0x0001e40008040000 */
[----:B------:R0:W-:Y:S02]  /*0100*/  UTMACCTL.PF [UR4] ;  /* 0x00000000040079b9 */ /* 0x0001e40008040000 */
[----:B0-----:R-:W-:Y:S01]  /*0110*/  NOP ;  /* 0x0000000000007918 */ /* 0x001fe20000000000 */
.L_x_1:
[----:B------:R-:W-:Y:S05]  /*0120*/  BSYNC B0 ;  /* 0x0000000000007941 */ /* 0x000fea0003800000 */
.L_x_0:
[----:B------:R-:W0:Y:S02]  /*0130*/  SHFL.IDX PT, R3, R0, RZ, 0x1f ;  /* 0x00001fff00037589 */ /* 0x000e2400000e0000 */
[----:B0-----:R-:W-:-:S13]  /*0140*/  ISETP.NE.AND P0, PT, R3, RZ, PT ;  /* 0x000000ff0300720c */ /* 0x001fda0003f05270 */
[----:B------:R-:W-:Y:S05]  /*0150*/  @P0 BRA `(.L_x_2) ;  /* 0x0000000000600947 */ /* 0x000fea0003800000 */
[----:B------:R-:W0:Y:S01]  /*0160*/  S2UR UR8, SR_CgaCtaId ;  /* 0x00000000000879c3 */ /* 0x000e220000008800 */
[----:B------:R-:W-:Y:S01]  /*0170*/  UMOV UR4, 0x400 ;  /* 0x0000040000047882 */ /* 0x000fe20000000000 */
[----:B------:R-:W-:Y:S01]  /*0180*/  UMOV UR5, 0x1 ;  /* 0x0000000100057882 */ /* 0x000fe20000000000 */
[----:B------:R-:W-:Y:S01]  /*0190*/  UMOV UR6, 0x4 ;  /* 0x0000000400067882 */ /* 0x000fe20000000000 */
[----:B------:R-:W-:Y:S01]  /*01a0*/  ELECT P0, URZ, PT ;  /* 0x00000000003f782f */ /* 0x000fe20003800000 */
[----:B------:R-:W-:-:S04]  /*01b0*/  UIADD3 UR6, -UR6, 0x100000, URZ ;  /* 0x0010000006067890 */ /* 0x000fc8000fffe13f */
[----:B------:R-:W-:Y:S02]  /*01c0*/  USHF.L.U32 UR7, UR6, 0xb, URZ ;  /* 0x0000000b06077899 */ /* 0x000fe4000800063f */
[----:B------:R-:W-:Y:S02]  /*01d0*/  USHF.L.U32 UR6, UR6, 0x1, URZ ;  /* 0x0000000106067899 */ /* 0x000fe4000800063f */
[----:B0-----:R-:W-:Y:S02]  /*01e0*/  ULEA UR8, UR8, UR4, 0x18 ;  /* 0x0000000408087291 */ /* 0x001fe4000f8ec03f */
[----:B------:R-:W-:-:S04]  /*01f0*/  UIADD3 UR4, -UR5, 0x100000, URZ ;  /* 0x0010000005047890 */ /* 0x000fc8000fffe13f */
[----:B------:R-:W-:Y:S02]  /*0200*/  USHF.L.U32 UR5, UR4, 0xb, URZ ;  /* 0x0000000b04057899 */ /* 0x000fe4000800063f */
[----:B------:R-:W-:Y:S01]  /*0210*/  USHF.L.U32 UR4, UR4, 0x1, URZ ;  /* 0x0000000104047899 */ /* 0x000fe2000800063f */
[----:B------:R-:W0:Y:S11]  /*0220*/  FENCE.VIEW.ASYNC.S ;  /* 0x00000000000073c6 */ /* 0x000e360000000000 */
[----:B0-----:R0:W1:Y:S01]  /*0230*/  SYNCS.EXCH.64 URZ, [UR8], UR4 ;  /* 0x00000004083f75b2 */ /* 0x0010620008000100 */
[----:B------:R0:W2:Y:S01]  /*0240*/  SYNCS.EXCH.64 URZ, [UR8+0x28], UR6 ;  /* 0x00002806083f75b2 */ /* 0x0000a20008000100 */
[----:B------:R0:W3:Y:S01]  /*0250*/  SYNCS.EXCH.64 URZ, [UR8+0x8], UR4 ;  /* 0x00000804083f75b2 */ /* 0x0000e20008000100 */
[----:B------:R0:W4:Y:S01]  /*0260*/  SYNCS.EXCH.64 URZ, [UR8+0x30], UR6 ;  /* 0x00003006083f75b2 */ /* 0x0001220008000100 */
[----:B------:R0:W0:Y:S01]  /*0270*/  SYNCS.EXCH.64 URZ, [UR8+0x10], UR4 ;  /* 0x00001004083f75b2 */ /* 0x0000220008000100 */
[----:B------:R0:W0:Y:S01]  /*0280*/  SYNCS.EXCH.64 URZ, [UR8+0x38], UR6 ;  /* 0x00003806083f75b2 */ /* 0x0000220008000100 */
[----:B------:R0:W0:Y:S01]  /*0290*/  SYNCS.EXCH.64 URZ, [UR8+0x18], UR4 ;  /* 0x00001804083f75b2 */ /* 0x0000220008000100 */
[----:B------:R0:W0:Y:S01]  /*02a0*/  SYNCS.EXCH.64 URZ, [UR8+0x40], UR6 ;  /* 0x00004006083f75b2 */ /* 0x0000220008000100 */
[----:B------:R0:W0:Y:S01]  /*02b0*/  SYNCS.EXCH.64 URZ, [UR8+0x20], UR4 ;  /* 0x00002004083f75b2 */ /* 0x0000220008000100 */
[----:B------:R0:W0:Y:S01]  /*02c0*/  SYNCS.EXCH.64 URZ, [UR8+0x48], UR6 ;  /* 0x00004806083f75b2 */ /* 0x0000220008000100 */
[----:B------:R-:W-:Y:S01]  /*02d0*/  NOP ;  /* 0x0000000000007918 */ /* 0x000fe20000000000 */
.L_x_2:
[----:B------:R-:W5:Y:S01]  /*02e0*/  SHFL.IDX PT, R0, R0, RZ, 0x1f ;  /* 0x00001fff00007589 */ /* 0x000f6200000e0000 */
[----:B------:R-:W-:Y:S01]  /*02f0*/  SHF.R.S32.HI R7, RZ, 0x1f, R18 ;  /* 0x0000001fff077819 */ /* 0x000fe20000011412 */
[----:B0-----:R-:W0:Y:S01]  /*0300*/  S2UR UR8, SR_CTAID.X ;  /* 0x00000000000879c3 */ /* 0x001e220000002500 */
[----:B------:R-:W-:Y:S01]  /*0310*/  ELECT P0, URZ, PT ;  /* 0x00000000003f782f */ /* 0x000fe20003800000 */
[----:B------:R-:W1:Y:S01]  /*0320*/  S2R R4, SR_CTAID.Y ;  /* 0x0000000000047919 */ /* 0x000e620000002600 */
[----:B------:R-:W-:Y:S01]  /*0330*/  LEA.HI R7, R7, R18, RZ, 0x7 ;  /* 0x0000001207077211 */ /* 0x000fe200078f38ff */
[----:B------:R-:W-:Y:S01]  /*0340*/  ULDC UR4, c[0x0][0x154] ;  /* 0x0000550000047ab9 */ /* 0x000fe20000000800 */
[----:B------:R-:W-:Y:S01]  /*0350*/  SHF.R.S32.HI R8, RZ, 0x1f, R3 ;  /* 0x0000001fff087819 */ /* 0x000fe20000011403 */
[----:B------:R-:W-:Y:S01]  /*0360*/  NOP ;  /* 0x0000000000007918 */ /* 0x000fe20000000000 */
[----:B------:R-:W-:Y:S01]  /*0370*/  LOP3.LUT R7, R7, 0xffffff80, RZ, 0xc0, !PT ;  /* 0xffffff8007077812 */ /* 0x000fe200078ec0ff */
[----:B------:R-:W2:Y:S01]  /*0380*/  LDC R12, c[0x0][0x140] ;  /* 0x00005000ff0c7b82 */ /* 0x000ea20000000800 */
[----:B------:R-:W-:Y:S01]  /*0390*/  LEA.HI R8, R8, R3, RZ, 0x2 ;  /* 0x0000000308087211 */ /* 0x000fe200078f10ff */
[----:B------:R-:W-:-:S02]  /*03a0*/  NOP ;  /* 0x0000000000007918 */ /* 0x000fc40000000000 */
[----:B------:R-:W-:Y:S01]  /*03b0*/  IMAD.IADD R6, R18, 0x1, -R7 ;  /* 0x0000000112067824 */ /* 0x000fe200078e0a07 */
[----:B------:R-:W-:-:S03]  /*03c0*/  LOP3.LUT R8, R8, 0x3ffffffc, RZ, 0xc0, !PT ;  /* 0x3ffffffc08087812 */ /* 0x000fc600078ec0ff */
[----:B------:R-:W3:Y:S01]  /*03d0*/  LDC R10, c[0x0][0x144] ;  /* 0x00005100ff0a7b82 */ /* 0x000ee20000000800 */
[----:B------:R-:W-:Y:S02]  /*03e0*/  SHF.R.S32.HI R7, RZ, 0x1f, R6 ;  /* 0x0000001fff077819 */ /* 0x000fe40000011406 */
[----:B------:R-:W-:Y:S02]  /*03f0*/  LOP3.LUT P2, RZ, R6, 0x7, RZ, 0xc0, !PT ;  /* 0x0000000706ff7812 */ /* 0x000fe4000784c0ff */
[----:B------:R-:W-:Y:S01]  /*0400*/  LEA.HI R7, R7, R6, RZ, 0x3 ;  /* 0x0000000607077211 */ /* 0x000fe200078f18ff */
[----:B------:R-:W-:Y:S01]  /*0410*/  VIADD R6, R5, 0xffffffff ;  /* 0xffffffff05067836 */ /* 0x000fe20000000000 */
[----:B-----5:R-:W-:Y:S02]  /*0420*/  ISETP.NE.OR P0, PT, R0, RZ, !P0 ;  /* 0x000000ff0000720c */ /* 0x020fe40004705670 */
[--C-:B------:R-:W-:Y:S02]  /*0430*/  SHF.R.S32.HI R0, RZ, 0x3, R7.reuse ;  /* 0x00000003ff007819 */ /* 0x100fe40000011407 */
[----:B------:R-:W-:-:S02]  /*0440*/  SHF.R.S32.HI R7, RZ, 0x1f, R7 ;  /* 0x0000001fff077819 */ /* 0x000fc40000011407 */
[----:B------:R-:W-:Y:S02]  /*0450*/  ISETP.GE.U32.AND P5, PT, R6, 0x2, PT ;  /* 0x000000020600780c */ /* 0x000fe40003fa6070 */
[----:B------:R-:W-:Y:S02]  /*0460*/  LEA.HI R7, R7, R0, RZ, 0x2 ;  /* 0x0000000007077211 */ /* 0x000fe400078f10ff */
[----:B--2---:R-:W-:Y:S02]  /*0470*/  ISETP.EQ.U32.AND P3, PT, R12, 0x1, PT ;  /* 0x000000010c00780c */ /* 0x004fe40003f62070 */
[----:B-1----:R-:W-:Y:S01]  /*0480*/  I2FP.F32.U32 R9, R4 ;  /* 0x0000000400097245 */ /* 0x002fe20000201000 */
[----:B------:R-:W-:Y:S01]  /*0490*/  VOTEU.ALL UP0, P0 ;  /* 0x00000000003f7886 */ /* 0x000fe20000000000 */
[----:B------:R-:W-:Y:S01]  /*04a0*/  LOP3.LUT R7, R7, 0xfffffffc, RZ, 0xc0, !PT ;  /* 0xfffffffc07077812 */ /* 0x000fe200078ec0ff */
[----:B------:R-:W-:Y:S02]  /*04b0*/  VOTEU.ALL UP1, P0 ;  /* 0x00000000003f7886 */ /* 0x000fe40000020000 */
[----:B------:R-:W-:Y:S01]  /*04c0*/  FMUL R11, R9, UR4 ;  /* 0x00000004090b7c20 */ /* 0x000fe20008400000 */
[----:B------:R-:W-:Y:S01]  /*04d0*/  IMAD.IADD R9, R3, 0x1, -R8 ;  /* 0x0000000103097824 */ /* 0x000fe200078e0a08 */
[----:B0-----:R-:W-:Y:S01]  /*04e0*/  I2FP.F32.U32 R8, UR8 ;  /* 0x0000000800087c45 */ /* 0x001fe20008201000 */
[----:B------:R-:W-:Y:S01]  /*04f0*/  IMAD.IADD R0, R0, 0x1, -R7 ;  /* 0x0000000100007824 */ /* 0x000fe200078e0a07 */
[----:B------:R-:W0:Y:S01]  /*0500*/  @!UP0 S2UR UR7, SR_CgaCtaId ;  /* 0x00000000000789c3 */ /* 0x000e220000008800 */
[----:B------:R-:W-:Y:S01]  /*0510*/  ULDC UR4, c[0x0][0x150] ;  /* 0x0000540000047ab9 */ /* 0x000fe20000000800 */
[----:B------:R-:W1:Y:S01]  /*0520*/  F2I.U32.TRUNC.NTZ R11, R11 ;  /* 0x0000000b000b7305 */ /* 0x000e62000020f000 */
[----:B------:R-:W-:Y:S01]  /*0530*/  FMUL R8, R8, UR4 ;  /* 0x0000000408087c20 */ /* 0x000fe20008400000 */
[----:B------:R-:W-:Y:S01]  /*0540*/  SHF.R.S32.HI R3, RZ, 0x1f, R2 ;  /* 0x0000001fff037819 */ /* 0x000fe20000011402 */
[----:B------:R-:W-:Y:S01]  /*0550*/  IMAD R9, R9, 0x4, R0 ;  /* 0x0000000409097824 */ /* 0x000fe200078e0200 */
[----:B------:R-:W-:Y:S01]  /*0560*/  UMOV UR4, 0x20 ;  /* 0x0000002000047882 */ /* 0x000fe20000000000 */
[----:B------:R-:W-:Y:S01]  /*0570*/  @!UP0 UMOV UR6, 0x400 ;  /* 0x0000040000068882 */ /* 0x000fe20000000000 */
[----:B------:R-:W2:Y:S01]  /*0580*/  LDC R7, c[0x0][0x148] ;  /* 0x00005200ff077b82 */ /* 0x000ea20000000800 */
[----:B------:R-:W-:Y:S01]  /*0590*/  LEA.HI R3, R3, R2, RZ, 0x2 ;  /* 0x0000000203037211 */ /* 0x000fe200078f10ff */
[----:B------:R-:W5:Y:S01]  /*05a0*/  F2I.U32.TRUNC.NTZ R8, R8 ;  /* 0x0000000800087305 */ /* 0x000f62000020f000 */
[----:B------:R-:W-:Y:S01]  /*05b0*/  IMAD.SHL.U32 R22, R9, 0x4, RZ ;  /* 0x0000000409167824 */ /* 0x000fe200078e00ff */
[----:B------:R-:W-:-:S04]  /*05c0*/  @!UP0 UIADD3 UR4, -UR4, 0x100000, URZ ;  /* 0x0010000004048890 */ /* 0x000fc8000fffe13f */
[----:B------:R-:W-:Y:S02]  /*05d0*/  @!UP0 USHF.L.U32 UR5, UR4, 0xb, URZ ;  /* 0x0000000b04058899 */ /* 0x000fe4000800063f */
[----:B------:R-:W-:Y:S01]  /*05e0*/  @!UP0 USHF.L.U32 UR4, UR4, 0x1, URZ ;  /* 0x0000000104048899 */ /* 0x000fe2000800063f */
[----:B------:R-:W-:Y:S02]  /*05f0*/  LOP3.LUT R3, R3, 0xfffffffc, RZ, 0xc0, !PT ;  /* 0xfffffffc03037812 */ /* 0x000fe400078ec0ff */
[----:B------:R-:W-:Y:S01]  /*0600*/  LOP3.LUT R22, R9, 0xc, R22, 0x78, !PT ;  /* 0x0000000c09167812 */ /* 0x000fe200078e7816 */
[----:B-1----:R-:W-:Y:S02]  /*0610*/  IMAD.MOV R21, RZ, RZ, -R11 ;  /* 0x000000ffff157224 */ /* 0x002fe400078e0a0b */
[----:B------:R-:W-:Y:S01]  /*0620*/  IMAD.IADD R0, R2, 0x1, -R3 ;  /* 0x0000000102007824 */ /* 0x000fe200078e0a03 */
[----:B0-----:R-:W-:Y:S01]  /*0630*/  @!UP0 ULEA UR6, UR7, UR6, 0x18 ;  /* 0x0000000607068291 */ /* 0x001fe2000f8ec03f */
[----:B-----5:R-:W-:-:S03]  /*0640*/  IMAD.MOV R3, RZ, RZ, -R8 ;  /* 0x000000ffff037224 */ /* 0x020fc600078e0a08 */
[----:B------:R-:W-:Y:S01]  /*0650*/  ISETP.NE.AND P1, PT, R0, 0x3, PT ;  /* 0x000000030000780c */ /* 0x000fe20003f25270 */
[----:B------:R-:W-:Y:S01]  /*0660*/  VOTEU.ALL UP0, P0 ;  /* 0x00000000003f7886 */ /* 0x000fe20000000000 */
[----:B------:R-:W-:Y:S01]  /*0670*/  ISETP.LT.U32.AND P0, PT, R22, 0x2, !P2 ;  /* 0x000000021600780c */ /* 0x000fe20005701070 */
[----:B---3--:R-:W-:Y:S01]  /*0680*/  IMAD R3, R10, R3, UR8 ;  /* 0x000000080a037e24 */ /* 0x008fe2000f8e0203 */
[----:B------:R-:W-:Y:S01]  /*0690*/  ISETP.EQ.OR P1, PT, R0, RZ, !P1 ;  /* 0x000000ff0000720c */ /* 0x000fe20004f22670 */
[----:B--2---:R-:W-:Y:S01]  /*06a0*/  IMAD R9, R7, R21, R4 ;  /* 0x0000001507097224 */ /* 0x004fe200078e0204 */
[C---:B------:R-:W-:Y:S02]  /*06b0*/  ISETP.NE.AND P2, PT, R5.reuse, RZ, PT ;  /* 0x000000ff0500720c */ /* 0x040fe40003f45270 */
[----:B------:R-:W-:Y:S01]  /*06c0*/  ISETP.EQ.AND P1, PT, R5, RZ, P1 ;  /* 0x000000ff0500720c */ /* 0x000fe20000f22270 */
[----:B------:R-:W0:Y:S02]  /*06d0*/  FENCE.VIEW.ASYNC.S ;  /* 0x00000000000073c6 */ /* 0x000e240000000000 */
[----:B0-----:R0:W1:Y:S01]  /*06e0*/  @!UP0 SYNCS.EXCH.64 URZ, [UR6+0x60], UR4 ;  /* 0x00006004063f85b2 */ /* 0x0010620008000100 */
[----:B------:R-:W-:-:S02]  /*06f0*/  ISETP.NE.AND P4, PT, R9, R22, PT ;  /* 0x000000160900720c */ /* 0x000fc40003f85270 */
[----:B------:R-:W-:Y:S02]  /*0700*/  SEL R19, RZ, 0x1, !P1 ;  /* 0x00000001ff137807 */ /* 0x000fe40004800000 */
[----:B------:R-:W-:Y:S02]  /*0710*/  ISETP.EQ.OR P4, PT, R3, RZ, !P4 ;  /* 0x000000ff0300720c */ /* 0x000fe40006782670 */
[----:B------:R-:W-:Y:S02]  /*0720*/  SEL R19, R19, 0x2, P5 ;  /* 0x0000000213137807 */ /* 0x000fe40002800000 */
[----:B------:R-:W-:-:S04]  /*0730*/  PLOP3.LUT P0, PT, P0, P4, PT, 0x80, 0x0 ;  /* 0x000000000000781c */ /* 0x000fc80000709070 */
[----:B------:R-:W-:Y:S01]  /*0740*/  P2R R102, PR, RZ, 0x1 ;  /* 0x00000001ff667803 */ /* 0x000fe20000000000 */
[----:B------:R0:W2:Y:S01]  /*0750*/  @!UP1 SYNCS.EXCH.64 URZ, [UR6+0x68], UR4 ;  /* 0x00006804063f95b2 */ /* 0x0000a20008000100 */
[----:B------:R-:W-:Y:S01]  /*0760*/  NOP ;  /* 0x0000000000007918 */ /* 0x000fe20000000000 */
[----:B------:R-:W-:Y:S06]  /*0770*/  @!P3 BRA `(.L_x_3) ;  /* 0x000000000008b947 */ /* 0x000fec0003800000 */
[----:B-12-4-:R-:W-:Y:S01]  /*0780*/  UCGABAR_ARV ;  /* 0x00000000000079c7 */ /* 0x016fe20008000000 */
[----:B------:R-:W-:Y:S05]  /*0790*/  BRA `(.L_x_4) ;  /* 0x0000000000047947 */ /* 0x000fea0003800000 */
.L_x_3:
[----:B-12-4-:R-:W-:Y:S01]  /*07a0*/  NOP ;  /* 0x0000000000007918 */ /* 0x016fe20000000000 */
.L_x_4:
[----:B------:R-:W1:Y:S01]  /*07b0*/  LDC R2, c[0x0][0x65c] ;  /* 0x00019700ff027b82 */ /* 0x000e620000000800 */
[----:B------:R-:W-:Y:S01]  /*07c0*/  LOP3.LUT R5, R5, 0xffffefff, RZ, 0xc0, !PT ;  /* 0xffffefff05057812 */ /* 0x000fe200078ec0ff */
[----:B------:R-:W-:Y:S02]  /*07d0*/  IMAD.U32 R8, RZ, RZ, UR8 ;  /* 0x00000008ff087e24 */ /* 0x000fe4000f8e00ff */
[----:B------:R-:W-:Y:S01]  /*07e0*/  IMAD.MOV.U32 R9, RZ, RZ, RZ ;  /* 0x000000ffff097224 */ /* 0x000fe200078e00ff */
[----:B-1----:R-:W-:-:S13]  /*07f0*/  ISETP.NE.AND P1, PT, R2, 0x1, PT ;  /* 0x000000010200780c */ /* 0x002fda0003f25270 */
[----:B------:R-:W1:Y:S01]  /*0800*/  @P1 LDC R17, c[0x0][0x10] ;  /* 0x00000400ff111b82 */ /* 0x000e620000000800 */
[----:B------:R-:W-:Y:S01]  /*0810*/  @P1 LOP3.LUT R5, R5, 0x1000, RZ, 0xfc, !PT ;  /* 0x0000100005051812 */ /* 0x000fe200078efcff */
[----:B------:R-:W-:Y:S02]  /*0820*/  @P1 IMAD.MOV.U32 R5, RZ, RZ, RZ ;  /* 0x000000ffff051224 */ /* 0x000fe400078e00ff */
[----:B------:R-:W-:-:S04]  /*0830*/  @P1 IMAD.MOV.U32 R13, RZ, RZ, RZ ;  /* 0x000000ffff0d1224 */ /* 0x000fc800078e00ff */
[----:B------:R-:W2:Y:S01]  /*0840*/  @!P1 LDC R11, c[0x0][0xc] ;  /* 0x00000300ff0b9b82 */ /* 0x000ea20000000800 */
[----:B-1----:R-:W-:-:S04]  /*0850*/  @P1 IMAD.WIDE.U32 R16, R17, UR8, R4 ;  /* 0x0000000811101c25 */ /* 0x002fc8000f8e0004 */
[----:B------:R-:W-:Y:S02]  /*0860*/  @P1 IMAD.IADD R17, R17, 0x1, R13 ;  /* 0x0000000111111824 */ /* 0x000fe400078e020d */
[----:B--2---:R-:W-:-:S04]  /*0870*/  @!P1 IMAD.WIDE.U32 R8, R4, R11, R8 ;  /* 0x0000000b04089225 */ /* 0x004fc800078e0008 */
[----:B------:R-:W-:Y:S02]  /*0880*/  @!P1 IMAD.MOV.U32 R16, RZ, RZ, R8 ;  /* 0x000000ffff109224 */ /* 0x000fe400078e0008 */
[----:B------:R-:W-:Y:S01]  /*0890*/  @!P1 IMAD.MOV.U32 R17, RZ, RZ, R9 ;  /* 0x000000ffff119224 */ /* 0x000fe200078e0009 */
[----:B------:R-:W-:Y:S06]  /*08a0*/  @!P3 BRA `(.L_x_5) ;  /* 0x00000000000cb947 */ /* 0x000fec0003800000 */
[----:B------:R-:W-:Y:S01]  /*08b0*/  UCGABAR_WAIT ;  /* 0x0000000000007dc7 */ /* 0x000fe20008000000 */
[----:B------:R-:W-:Y:S01]  /*08c0*/  CCTL.IVALL ;  /* 0x00000000ff00798f */ /* 0x000fe20002000000 */
[----:B------:R-:W-:Y:S05]  /*08d0*/  BRA `(.L_x_6) ;  /* 0x0000000000047947 */ /* 0x000fea0003800000 */
.L_x_5:
[----:B------:R-:W-:Y:S06]  /*08e0*/  BAR.SYNC.DEFER_BLOCKING 0x0 ;  /* 0x0000000000007b1d */ /* 0x000fec0000010000 */
.L_x_6:
[----:B------:R-:W-:Y:S05]  /*08f0*/  @!P2 BRA `(.L_x_7) ;  /* 0x0000006c0030a947 */ /* 0x000fea0003800000 */
[----:B------:R-:W-:-:S13]  /*0900*/  ISETP.GT.U32.AND P0, PT, R6, 0x1, PT ;  /* 0x000000010600780c */ /* 0x000fda0003f04070 */
[----:B0-----:R-:W-:Y:S05]  /*0910*/  @P0 EXIT ;  /* 0x000000000000094d */ /* 0x001fea0003800000 */
[----:B------:R-:W-:Y:S01]  /*0920*/  ULDC.64 UR4, c[0x0][0x650] ;  /* 0x0001940000047ab9 */ /* 0x000fe20000000a00 */
[----:B------:R-:W-:Y:S01]  /*0930*/  PRMT R0, RZ, 0x7610, R0 ;  /* 0x00007610ff007816 */ /* 0x000fe20000000000 */
[----:B------:R-:W-:Y:S01]  /*0940*/  IMAD.MOV.U32 R98, RZ, RZ, -0x1 ;  /* 0xffffffffff627424 */ /* 0x000fe200078e00ff */
[----:B------:R-:W-:Y:S01]  /*0950*/  ISETP.GE.U32.AND P0, PT, R16, UR4, PT ;  /* 0x0000000410007c0c */ /* 0x000fe2000bf06070 */
[----:B------:R-:W-:Y:S02]  /*0960*/  IMAD.MOV.U32 R90, RZ, RZ, -0x1 ;  /* 0xffffffffff5a7424 */ /* 0x000fe400078e00ff */
[----:B------:R-:W-:Y:S01]  /*0970*/  IMAD.MOV.U32 R23, RZ, RZ, -0x1 ;  /* 0xffffffffff177424 */ /* 0x000fe200078e00ff */
[----:B------:R-:W-:-:S13]  /*0980*/  ISETP.GE.U32.AND.EX P0, PT, R17, UR5, PT, P0 ;  /* 0x0000000511007c0c */ /* 0x000fda000bf06100 */
[----:B------:R-:W-:Y:S05]  /*0990*/  @P0 BRA `(.L_x_8) ;  /* 0x00000004002c0947 */ /* 0x000fea0003800000 */
[----:B------:R-:W0:Y:S01]  /*09a0*/  LDC.64 R24, c[0x0][0x628] ;  /* 0x00018a00ff187b82 */ /* 0x000e220000000a00 */
[----:B------:R-:W-:Y:S02]  /*09b0*/  IMAD.MOV.U32 R8, RZ, RZ, R16 ;  /* 0x000000ffff087224 */ /* 0x000fe400078e0010 */
[----:B------:R-:W-:-:S05]  /*09c0*/  IMAD.MOV.U32 R9, RZ, RZ, R17 ;  /* 0x000000ffff097224 */ /* 0x000fca00078e0011 */
[----:B------:R-:W1:Y:S08]  /*09d0*/  LDC R0, c[0x0][0x630] ;  /* 0x00018c00ff007b82 */ /* 0x000e700000000800 */
[----:B------:R-:W2:Y:S01]  /*09e0*/  LDC.64 R26, c[0x0][0x620] ;  /* 0x00018800ff1a7b82 */ /* 0x000ea20000000a00 */
[----:B0-----:R-:W-:-:S04]  /*09f0*/  ISETP.NE.U32.AND P0, PT, R24, RZ, PT ;  /* 0x000000ff1800720c */ /* 0x001fc80003f05070 */
[----:B------:R-:W-:-:S13]  /*0a00*/  ISETP.NE.AND.EX P0, PT, R25, RZ, PT, P0 ;  /* 0x000000ff1900720c */ /* 0x000fda0003f05300 */
[----:B-12---:R-:W-:Y:S05]  /*0a10*/  @!P0 BRA `(.L_x_9) ;  /* 0x0000000000288947 */ /* 0x006fea0003800000 */
[----:B------:R-:W0:Y:S02]  /*0a20*/  LDC R13, c[0x0][0x634] ;  /* 0x00018d00ff0d7b82 */ /* 0x000e240000000800 */
[----:B0-----:R-:W-:-:S05]  /*0a30*/  IADD3 R13, P0, R16, R13, RZ ;  /* 0x0000000d100d7210 */ /* 0x001fca0007f1e0ff */
[----:B------:R-:W-:-:S04]  /*0a40*/  IMAD.X R15, RZ, RZ, R17, P0 ;  /* 0x000000ffff0f7224 */ /* 0x000fc800000e0611 */
[----:B------:R-:W-:-:S04]  /*0a50*/  IMAD.WIDE.U32 R8, R15, R24, RZ ;  /* 0x000000180f087225 */ /* 0x000fc800078e00ff */
[----:B------:R-:W-:-:S04]  /*0a60*/  IMAD.WIDE.U32 R10, P0, R13, R25, R8 ;  /* 0x000000190d0a7225 */ /* 0x000fc80007800008 */
[----:B------:R-:W-:-:S04]  /*0a70*/  IMAD.WIDE.U32 R8, R13, R24, RZ ;  /* 0x000000180d087225 */ /* 0x000fc800078e00ff */
[----:B------:R-:W-:Y:S01]  /*0a80*/  IMAD.X R13, RZ, RZ, RZ, P0 ;  /* 0x000000ffff0d7224 */ /* 0x000fe200000e06ff */
[----:B------:R-:W-:Y:S01]  /*0a90*/  IADD3 RZ, P0, R9, R10, RZ ;  /* 0x0000000a09ff7210 */ /* 0x000fe20007f1e0ff */
[----:B------:R-:W-:-:S04]  /*0aa0*/  IMAD.MOV.U32 R12, RZ, RZ, R11 ;  /* 0x000000ffff0c7224 */ /* 0x000fc800078e000b */
[----:B------:R-:W-:-:S08]  /*0ab0*/  IMAD.WIDE.U32.X R8, R15, R25, R12, P0 ;  /* 0x000000190f087225 */ /* 0x000fd000000e040c */
.L_x_9:
[----:B------:R-:W0:Y:S01]  /*0ac0*/  LDC.64 R24, c[0x0][0x640] ;  /* 0x00019000ff187b82 */ /* 0x000e220000000a00 */
[-CC-:B------:R-:W-:Y:S01]  /*0ad0*/  SHF.R.U64 R28, R8, R0.reuse, R9.reuse ;  /* 0x00000000081c7219 */ /* 0x180fe20000001209 */
[----:B------:R-:W-:Y:S01]  /*0ae0*/  IMAD R30, R7, R21, R4 ;  /* 0x00000015071e7224 */ /* 0x000fe200078e0204 */
[----:B------:R-:W-:Y:S01]  /*0af0*/  SHF.R.U32.HI R0, RZ, R0, R9 ;  /* 0x00000000ff007219 */ /* 0x000fe20000011609 */
[----:B------:R-:W-:Y:S01]  /*0b00*/  IMAD.MOV.U32 R21, RZ, RZ, 0x1 ;  /* 0x00000001ff157424 */ /* 0x000fe200078e00ff */
[----:B------:R-:W-:-:S03]  /*0b10*/  IADD3 R5, P0, RZ, -R28, RZ ;  /* 0x8000001cff057210 */ /* 0x000fc60007f1e0ff */
[----:B------:R-:W1:Y:S02]  /*0b20*/  LDC R6, c[0x0][0x618] ;  /* 0x00018600ff067b82 */ /* 0x000e640000000800 */
[----:B------:R-:W-:-:S04]  /*0b30*/  IMAD.X R9, RZ, RZ, ~R0, P0 ;  /* 0x000000ffff097224 */ /* 0x000fc800000e0e00 */
[-C--:B------:R-:W-:Y:S02]  /*0b40*/  IMAD R0, R9, R26.reuse, RZ ;  /* 0x0000001a09007224 */ /* 0x080fe400078e02ff */
[----:B------:R-:W2:Y:S01]  /*0b50*/  LDC R11, c[0x0][0x608] ;  /* 0x00018200ff0b7b82 */ /* 0x000ea20000000800 */
[----:B------:R-:W-:-:S04]  /*0b60*/  IMAD.WIDE.U32 R8, R5, R26, R16 ;  /* 0x0000001a05087225 */ /* 0x000fc800078e0010 */
[----:B------:R-:W-:-:S03]  /*0b70*/  IMAD R5, R5, R27, R0 ;  /* 0x0000001b05057224 */ /* 0x000fc600078e0200 */
[----:B------:R-:W3:Y:S01]  /*0b80*/  LDC R12, c[0x0][0x658] ;  /* 0x00019600ff0c7b82 */ /* 0x000ee20000000800 */
[----:B0-----:R-:W-:Y:S01]  /*0b90*/  ISETP.NE.U32.AND P0, PT, R24, RZ, PT ;  /* 0x000000ff1800720c */ /* 0x001fe20003f05070 */
[----:B------:R-:W-:Y:S02]  /*0ba0*/  IMAD.IADD R5, R9, 0x1, R5 ;  /* 0x0000000109057824 */ /* 0x000fe400078e0205 */
[----:B------:R-:W-:Y:S01]  /*0bb0*/  IMAD.MOV.U32 R9, RZ, RZ, -0x1 ;  /* 0xffffffffff097424 */ /* 0x000fe200078e00ff */
[----:B------:R-:W-:-:S03]  /*0bc0*/  ISETP.NE.AND.EX P0, PT, R25, RZ, PT, P0 ;  /* 0x000000ff1900720c */ /* 0x000fc60003f05300 */
[----:B------:R-:W0:Y:S01]  /*0bd0*/  LDC R15, c[0x0][0x600] ;  /* 0x00018000ff0f7b82 */ /* 0x000e220000000800 */
[-CC-:B-1----:R-:W-:Y:S02]  /*0be0*/  SHF.R.U64 R13, R8, R6.reuse, R5.reuse ;  /* 0x00000006080d7219 */ /* 0x182fe40000001205 */
[----:B------:R-:W-:-:S05]  /*0bf0*/  SHF.R.U32.HI R0, RZ, R6, R5 ;  /* 0x00000006ff007219 */ /* 0x000fca0000011605 */
[----:B------:R-:W1:Y:S01]  /*0c00*/  LDC R14, c[0x0][0x648] ;  /* 0x00019200ff0e7b82 */ /* 0x000e620000000800 */
[-CC-:B--2---:R-:W-:Y:S02]  /*0c10*/  SHF.R.U64 R27, R13, R11.reuse, R0.reuse ;  /* 0x0000000b0d1b7219 */ /* 0x184fe40000001200 */
[----:B------:R-:W-:-:S05]  /*0c20*/  SHF.R.U32.HI R5, RZ, R11, R0 ;  /* 0x0000000bff057219 */ /* 0x000fca0000011600 */
[----:B------:R-:W2:Y:S01]  /*0c30*/  LDC R20, c[0x0][0x638] ;  /* 0x00018e00ff147b82 */ /* 0x000ea20000000800 */
[-CC-:B---3--:R-:W-:Y:S02]  /*0c40*/  SHF.R.U64 R26, R27, R12.reuse, R5.reuse ;  /* 0x0000000c1b1a7219 */ /* 0x188fe40000001205 */
[-C--:B------:R-:W-:Y:S02]  /*0c50*/  SHF.L.U32 R0, R9, R12.reuse, RZ ;  /* 0x0000000c09007219 */ /* 0x080fe400000006ff */
[----:B------:R-:W-:Y:S01]  /*0c60*/  SHF.R.U32.HI R5, RZ, R12, R5 ;  /* 0x0000000cff057219 */ /* 0x000fe20000011605 */
[----:B------:R-:W-:Y:S01]  /*0c70*/  IMAD.MOV.U32 R4, RZ, RZ, R26 ;  /* 0x000000ffff047224 */ /* 0x000fe200078e001a */
[----:B------:R-:W-:Y:S01]  /*0c80*/  LOP3.LUT R10, RZ, R0, RZ, 0x33, !PT ;  /* 0x00000000ff0a7212 */ /* 0x000fe200078e33ff */
[----:B------:R-:W3:Y:S01]  /*0c90*/  LDC R23, c[0x0][0x610] ;  /* 0x00018400ff177b82 */ /* 0x000ee20000000800 */
[----:B------:R-:W-:Y:S05]  /*0ca0*/  @!P0 BRA `(.L_x_10) ;  /* 0x0000000000288947 */ /* 0x000fea0003800000 */
[----:B------:R-:W4:Y:S02]  /*0cb0*/  LDC R9, c[0x0][0x64c] ;  /* 0x00019300ff097b82 */ /* 0x000f240000000800 */
[----:B----4-:R-:W-:-:S05]  /*0cc0*/  IADD3 R9, P0, R26, R9, RZ ;  /* 0x000000091a097210 */ /* 0x010fca0007f1e0ff */
        /* <DEDUP_REMOVED lines=8> */
.L_x_10:
[----:B-1----:R-:W-:Y:S01]  /*0d50*/  SHF.R.U64 R4, R4, R14, R5 ;  /* 0x0000000e04047219 */ /* 0x002fe20000001205 */
[----:B0-----:R-:W-:Y:S01]  /*0d60*/  VIADD R6, R15, 0xffffffff ;  /* 0xffffffff0f067836 */ /* 0x001fe20000000000 */
[----:B------:R-:W-:Y:S02]  /*0d70*/  SHF.L.U32 R0, R21, R12, RZ ;  /* 0x0000000c15007219 */ /* 0x000fe400000006ff */
[----:B------:R-:W-:Y:S01]  /*0d80*/  LOP3.LUT R5, R27, R10, RZ, 0xc0, !PT ;  /* 0x0000000a1b057212 */ /* 0x000fe200078ec0ff */
[----:B------:R-:W-:Y:S01]  /*0d90*/  IMAD.MOV R7, RZ, RZ, -R4 ;  /* 0x000000ffff077224 */ /* 0x000fe200078e0a04 */
[----:B------:R-:W-:Y:S02]  /*0da0*/  SEL R3, R3, R30, !P1 ;  /* 0x0000001e03037207 */ /* 0x000fe40004800000 */
[----:B------:R-:W-:Y:S01]  /*0db0*/  LOP3.LUT R6, R13, R6, RZ, 0xc0, !PT ;  /* 0x000000060d067212 */ /* 0x000fe200078ec0ff */
[----:B------:R-:W-:Y:S02]  /*0dc0*/  IMAD R4, R0, R4, R5 ;  /* 0x0000000400047224 */ /* 0x000fe400078e0205 */
[----:B--2---:R-:W-:-:S02]  /*0dd0*/  IMAD R0, R7, R20, R26 ;  /* 0x0000001407007224 */ /* 0x004fc400078e021a */
[----:B---3--:R-:W-:Y:S02]  /*0de0*/  IMAD R3, R4, R23, R3 ;  /* 0x0000001704037224 */ /* 0x008fe400078e0203 */
[----:B------:R-:W-:Y:S02]  /*0df0*/  IMAD R98, R0, R15, R6 ;  /* 0x0000000f00627224 */ /* 0x000fe400078e0206 */
[----:B------:R-:W-:Y:S02]  /*0e00*/  IMAD.MOV.U32 R4, RZ, RZ, 0x1 ;  /* 0x00000001ff047424 */ /* 0x000fe400078e00ff */
[----:B------:R-:W-:Y:S01]  /*0e10*/  IMAD.MOV.U32 R23, RZ, RZ, R28 ;  /* 0x000000ffff177224 */ /* 0x000fe200078e001c */
[----:B------:R-:W-:Y:S02]  /*0e20*/  SEL R90, R98, R3, !P1 ;  /* 0x00000003625a7207 */ /* 0x000fe40004800000 */
[----:B------:R-:W-:Y:S02]  /*0e30*/  PRMT R0, R4, 0x7610, R0 ;  /* 0x0000761004007816 */ /* 0x000fe40000000000 */
[----:B------:R-:W-:-:S07]  /*0e40*/  SEL R98, R3, R98, !P1 ;  /* 0x0000006203627207 */ /* 0x000fce0004800000 */
.L_x_8:
[----:B------:R-:W-:-:S08]  /*0e50*/  NOP ;  /* 0x0000000000007918 */ /* 0x000fd00000000000 */
[----:B------:R-:W0:Y:S02]  /*0e60*/  USETMAXREG.TRY_ALLOC.CTAPOOL UP0, 0xe8 ;  /* 0x000000e8000079c8 */ /* 0x000e240008000600 */
[----:B0-----:R-:W-:-:S13]  /*0e70*/  PLOP3.LUT P0, PT, PT, PT, UP0, 0x80, 0x0 ;  /* 0x000000000000781c */ /* 0x001fda0003f0f008 */
[----:B------:R-:W-:Y:S05]  /*0e80*/  @!P0 BRA `(.L_x_8) ;  /* 0xfffffffc00f08947 */ /* 0x000fea000383ffff */
[----:B------:R-:W-:Y:S01]  /*0e90*/  ULDC.64 UR4, c[0x0][0x598] ;  /* 0x0001660000047ab9 */ /* 0x000fe20000000a00 */
[----:B------:R-:W-:Y:S01]  /*0ea0*/  ULDC.64 UR36, c[0x0][0x208] ;  /* 0x0000820000247ab9 */ /* 0x000fe20000000a00 */
[----:B------:R-:W-:-:S04]  /*0eb0*/  ISETP.NE.U32.AND P0, PT, RZ, UR4, PT ;  /* 0x00000004ff007c0c */ /* 0x000fc8000bf05070 */
[----:B------:R-:W-:-:S13]  /*0ec0*/  ISETP.NE.AND.EX P0, PT, RZ, UR5, PT, P0 ;  /* 0x00000005ff007c0c */ /* 0x000fda000bf05300 */
[----:B------:R-:W-:Y:S05]  /*0ed0*/  @!P0 BRA `(.L_x_11) ;  /* 0x00000000001c8947 */ /* 0x000fea0003800000 */
[----:B------:R-:W0:Y:S02]  /*0ee0*/  LDC.64 R4, c[0x0][0x598] ;  /* 0x00016600ff047b82 */ /* 0x000e240000000a00 */
[----:B0-----:R-:W2:Y:S02]  /*0ef0*/  LDG.E.64 R4, desc[UR36][R4.64] ;  /* 0x0000002404047981 */ /* 0x001ea4000c1e1b00 */
[----:B--2---:R-:W-:-:S04]  /*0f00*/  ISETP.NE.U32.AND P0, PT, R4, RZ, PT ;  /* 0x000000ff0400720c */ /* 0x004fc80003f05070 */
[----:B------:R-:W-:-:S13]  /*0f10*/  ISETP.NE.AND.EX P0, PT, R5, RZ, PT, P0 ;  /* 0x000000ff0500720c */ /* 0x000fda0003f05300 */
[----:B------:R-:W-:Y:S05]  /*0f20*/  @!P0 BRA `(.L_x_11) ;  /* 0x0000000000088947 */ /* 0x000fea0003800000 */
[----:B------:R0:W5:Y:S01]  /*0f30*/  LD.E R88, desc[UR36][R4.64] ;  /* 0x0000002404587980 */ /* 0x000162000c101900 */
[----:B------:R-:W-:Y:S05]  /*0f40*/  BRA `(.L_x_12) ;  /* 0x0000000000247947 */ /* 0x000fea0003800000 */
.L_x_11:
[----:B------:R-:W-:Y:S02]  /*0f50*/  ULDC.64 UR4, c[0x0][0x588] ;  /* 0x0001620000047ab9 */ /* 0x000fe40000000a00 */
[----:B------:R-:W-:-:S04]  /*0f60*/  ISETP.NE.U32.AND P0, PT, RZ, UR4, PT ;  /* 0x00000004ff007c0c */ /* 0x000fc8000bf05070 */
[----:B------:R-:W-:-:S13]  /*0f70*/  ISETP.NE.AND.EX P0, PT, RZ, UR5, PT, P0 ;  /* 0x00000005ff007c0c */ /* 0x000fda000bf05300 */
[----:B------:R-:W-:Y:S05]  /*0f80*/  @!P0 BRA `(.L_x_13) ;  /* 0x00000000000c8947 */ /* 0x000fea0003800000 */
[----:B------:R-:W0:Y:S02]  /*0f90*/  LDC.64 R88, c[0x0][0x588] ;  /* 0x00016200ff587b82 */ /* 0x000e240000000a00 */
[----:B0-----:R1:W5:Y:S01]  /*0fa0*/  LDG.E R88, desc[UR36][R88.64] ;  /* 0x0000002458587981 */ /* 0x001362000c1e1900 */
[----:B------:R-:W-:Y:S05]  /*0fb0*/  BRA `(.L_x_12) ;  /* 0x0000000000087947 */ /* 0x000fea0003800000 */
.L_x_13:
[----:B------:R-:W-:Y:S02]  /*0fc0*/  ULDC UR4, c[0x0][0x580] ;  /* 0x0001600000047ab9 */ /* 0x000fe40000000800 */
[----:B------:R-:W-:-:S07]  /*0fd0*/  IMAD.U32 R88, RZ, RZ, UR4 ;  /* 0x00000004ff587e24 */ /* 0x000fce000f8e00ff */
.L_x_12:
[----:B------:R-:W-:Y:S02]  /*0fe0*/  ULDC.64 UR4, c[0x0][0x5a0] ;  /* 0x0001680000047ab9 */ /* 0x000fe40000000a00 */
[----:B------:R-:W-:-:S04]  /*0ff0*/  ISETP.NE.U32.AND P0, PT, RZ, UR4, PT ;  /* 0x00000004ff007c0c */ /* 0x000fc8000bf05070 */
[----:B------:R-:W-:-:S13]  /*1000*/  ISETP.NE.AND.EX P0, PT, RZ, UR5, PT, P0 ;  /* 0x00000005ff007c0c */ /* 0x000fda000bf05300 */
[----:B------:R-:W-:Y:S05]  /*1010*/  @!P0 BRA `(.L_x_14) ;  /* 0x00000000001c8947 */ /* 0x000fea0003800000 */
[----:B0-----:R-:W0:Y:S02]  /*1020*/  LDC.64 R4, c[0x0][0x5a0] ;  /* 0x00016800ff047b82 */ /* 0x001e240000000a00 */
[----:B0-----:R-:W2:Y:S02]  /*1030*/  LDG.E.64 R4, desc[UR36][R4.64] ;  /* 0x0000002404047981 */ /* 0x001ea4000c1e1b00 */
[----:B--2---:R-:W-:-:S04]  /*1040*/  ISETP.NE.U32.AND P0, PT, R4, RZ, PT ;  /* 0x000000ff0400720c */ /* 0x004fc80003f05070 */
[----:B------:R-:W-:-:S13]  /*1050*/  ISETP.NE.AND.EX P0, PT, R5, RZ, PT, P0 ;  /* 0x000000ff0500720c */ /* 0x000fda0003f05300 */
[----:B------:R-:W-:Y:S05]  /*1060*/  @!P0 BRA `(.L_x_14) ;  /* 0x0000000000088947 */ /* 0x000fea0003800000 */
[----:B-1----:R0:W5:Y:S01]  /*1070*/  LD.E R89, desc[UR36][R4.64] ;  /* 0x0000002404597980 */ /* 0x002162000c101900 */
[----:B------:R-:W-:Y:S05]  /*1080*/  BRA `(.L_x_15) ;  /* 0x0000000000247947 */ /* 0x000fea0003800000 */
.L_x_14:
[----:B------:R-:W-:Y:S02]  /*1090*/  ULDC.64 UR4, c[0x0][0x590] ;  /* 0x0001640000047ab9 */ /* 0x000fe40000000a00 */
[----:B------:R-:W-:-:S04]  /*10a0*/  ISETP.NE.U32.AND P0, PT, RZ, UR4, PT ;  /* 0x00000004ff007c0c */ /* 0x000fc8000bf05070 */
[----:B------:R-:W-:-:S13]  /*10b0*/  ISETP.NE.AND.EX P0, PT, RZ, UR5, PT, P0 ;  /* 0x00000005ff007c0c */ /* 0x000fda000bf05300 */
[----:B------:R-:W-:Y:S05]  /*10c0*/  @!P0 BRA `(.L_x_16) ;  /* 0x00000000000c8947 */ /* 0x000fea0003800000 */
[----:B0-----:R-:W1:Y:S02]  /*10d0*/  LDC.64 R4, c[0x0][0x590] ;  /* 0x00016400ff047b82 */ /* 0x001e640000000a00 */
[----:B-1----:R1:W5:Y:S01]  /*10e0*/  LDG.E R89, desc[UR36][R4.64] ;  /* 0x0000002404597981 */ /* 0x002362000c1e1900 */
[----:B------:R-:W-:Y:S05]  /*10f0*/  BRA `(.L_x_15) ;  /* 0x0000000000087947 */ /* 0x000fea0003800000 */
.L_x_16:
[----:B------:R-:W-:Y:S02]  /*1100*/  ULDC UR4, c[0x0][0x584] ;  /* 0x0001610000047ab9 */ /* 0x000fe40000000800 */
[----:B-1----:R-:W-:-:S07]  /*1110*/  IMAD.U32 R89, RZ, RZ, UR4 ;  /* 0x00000004ff597e24 */ /* 0x002fce000f8e00ff */
.L_x_15:
[----:B------:R-:W-:-:S13]  /*1120*/  LOP3.LUT P0, RZ, R0, 0xff, RZ, 0xc0, !PT ;  /* 0x000000ff00ff7812 */ /* 0x000fda000780c0ff */
[----:B------:R-:W-:Y:S05]  /*1130*/  @!P0 EXIT ;  /* 0x000000000000894d */ /* 0x000fea0003800000 */
[----:B------:R-:W-:Y:S01]  /*1140*/  ULDC UR4, c[0x0][0x28c] ;  /* 0x0000a30000047ab9 */ /* 0x000fe20000000800 */
[----:B------:R-:W-:Y:S01]  /*1150*/  LOP3.LUT R103, R19, 0x1, RZ, 0xfc, !PT ;  /* 0x0000000113677812 */ /* 0x000fe200078efcff */
[----:B------:R-:W-:Y:S01]  /*1160*/  UIADD3 UR4, UR4, 0x3f, URZ ;  /* 0x0000003f04047890 */ /* 0x000fe2000fffe03f */
[----:B------:R-:W-:Y:S01]  /*1170*/  UMOV UR38, URZ ;  /* 0x0000003f00267c82 */ /* 0x000fe20008000000 */
[----:B------:R-:W-:Y:S02]  /*1180*/  UMOV UR39, URZ ;  /* 0x0000003f00277c82 */ /* 0x000fe40008000000 */
[----:B------:R-:W-:-:S04]  /*1190*/  USHF.R.S32.HI UR5, URZ, 0x1f, UR4 ;  /* 0x0000001f3f057899 */ /* 0x000fc80008011404 */
[----:B------:R-:W-:-:S04]  /*11a0*/  ULEA.HI UR5, UR5, UR4, URZ, 0x6 ;  /* 0x0000000405057291 */ /* 0x000fc8000f8f303f */
[----:B------:R-:W-:-:S12]  /*11b0*/  USHF.R.S32.HI UR40, URZ, 0x6, UR5 ;  /* 0x000000063f287899 */ /* 0x000fd80008011405 */
.L_x_162:
[----:B------:R-:W-:Y:S01]  /*11c0*/  LOP3.LUT R0, R18, 0x80, RZ, 0xc0, !PT ;  /* 0x0000008012007812 */ /* 0x000fe200078ec0ff */
[----:B------:R-:W2:Y:S01]  /*11d0*/  S2UR UR7, SR_CgaCtaId ;  /* 0x00000000000779c3 */ /* 0x000ea20000008800 */
[----:B------:R-:W-:Y:S02]  /*11e0*/  UMOV UR6, 0x400 ;  /* 0x0000040000067882 */ /* 0x000fe40000000000 */
[----:B------:R-:W-:-:S06]  /*11f0*/  SHF.R.U32.HI R0, RZ, 0x7, R0 ;  /* 0x00000007ff007819 */ /* 0x000fcc0000011600 */
[----:B---3--:R-:W3:Y:S01]  /*1200*/  SHFL.IDX PT, R0, R0, RZ, 0x1f ;  /* 0x00001fff00007589 */ /* 0x008ee200000e0000 */
[----:B--2---:R-:W-:Y:S01]  /*1210*/  ULEA UR6, UR7, UR6, 0x18 ;  /* 0x0000000607067291 */ /* 0x004fe2000f8ec03f */
[----:B---3--:R-:W-:-:S13]  /*1220*/  R2UR UR4, R0 ;  /* 0x00000000000472ca */ /* 0x008fda00000e0000 */
[----:B------:R-:W-:-:S04]  /*1230*/  ULEA.HI UR5, UR4, UR4, URZ, 0x1 ;  /* 0x0000000404057291 */ /* 0x000fc8000f8f083f */
[----:B------:R-:W-:-:S04]  /*1240*/  ULOP3.LUT UR5, UR5, 0x7fffe, URZ, 0xc0, !UPT ;  /* 0x0007fffe05057892 */ /* 0x000fc8000f8ec03f */
[----:B------:R-:W-:-:S03]  /*1250*/  UIADD3 UR5, UR4, -UR5, URZ ;  /* 0x8000000504057290 */ /* 0x000fc6000fffe03f */
[----:B------:R-:W-:Y:S01]  /*1260*/  ULDC UR4, c[0x0][0x28c] ;  /* 0x0000a30000047ab9 */ /* 0x000fe20000000800 */
[----:B------:R-:W-:Y:S01]  /*1270*/  ULEA UR5, UR5, UR6, 0xd ;  /* 0x0000000605057291 */ /* 0x000fe2000f8e683f */
[----:B------:R-:W-:-:S03]  /*1280*/  ISETP.LT.AND P0, PT, RZ, UR4, PT ;  /* 0x00000004ff007c0c */ /* 0x000fc6000bf01270 */
[----:B------:R-:W-:-:S04]  /*1290*/  UIADD3 UR5, UR5, 0x100, URZ ;  /* 0x0000010005057890 */ /* 0x000fc8000fffe03f */
[----:B------:R-:W-:-:S04]  /*12a0*/  USHF.R.U32.HI UR5, URZ, 0x4, UR5 ;  /* 0x000000043f057899 */ /* 0x000fc80008011605 */
[----:B------:R-:W-:Y:S02]  /*12b0*/  ULOP3.LUT UR41, UR5, 0x3fff, URZ, 0xc0, !UPT ;  /* 0x00003fff05297892 */ /* 0x000fe4000f8ec03f */
[----:B01--45:R-:W-:Y:S10]  /*12c0*/  @P0 BRA `(.L_x_17) ;  /* 0x0000000000400947 */ /* 0x033ff40003800000 */
[----:B------:R-:W-:Y:S01]  /*12d0*/  MOV R0, 0x0 ;  /* 0x0000000000007802 */ /* 0x000fe20000000f00 */
[----:B------:R-:W-:Y:S01]  /*12e0*/  ULDC.64 UR4, c[0x4][0x68] ;  /* 0x01001a0000047ab9 */ /* 0x000fe20000000a00 */
[----:B------:R-:W-:Y:S01]  /*12f0*/  ULDC.64 UR6, c[0x4][0x8] ;  /* 0x0100020000067ab9 */ /* 0x000fe20000000a00 */
[----:B01----:R-:W-:Y:S01]  /*1300*/  IMAD.U32 R4, RZ, RZ, UR4 ;  /* 0x00000004ff047e24 */ /* 0x003fe2000f8e00ff */
[----:B------:R0:W1:Y:S01]  /*1310*/  LDC.64 R14, c[0x4][R0] ;  /* 0x01000000000e7b82 */ /* 0x0000620000000a00 */
[----:B------:R-:W-:Y:S01]  /*1320*/  IMAD.U32 R5, RZ, RZ, UR5 ;  /* 0x00000005ff057e24 */ /* 0x000fe2000f8e00ff */
[----:B------:R-:W-:Y:S01]  /*1330*/  ULDC.64 UR4, c[0x4][0x70] ;  /* 0x01001c0000047ab9 */ /* 0x000fe20000000a00 */
[----:B------:R-:W-:Y:S02]  /*1340*/  IMAD.U32 R10, RZ, RZ, UR6 ;  /* 0x00000006ff0a7e24 */ /* 0x000fe4000f8e00ff */
[----:B------:R-:W-:Y:S02]  /*1350*/  IMAD.U32 R6, RZ, RZ, UR4 ;  /* 0x00000004ff067e24 */ /* 0x000fe4000f8e00ff */
[----:B------:R-:W-:-:S02]  /*1360*/  IMAD.U32 R7, RZ, RZ, UR5 ;  /* 0x00000005ff077e24 */ /* 0x000fc4000f8e00ff */
[----:B------:R-:W-:Y:S02]  /*1370*/  IMAD.U32 R11, RZ, RZ, UR7 ;  /* 0x00000007ff0b7e24 */ /* 0x000fe4000f8e00ff */
[----:B------:R-:W-:Y:S02]  /*1380*/  IMAD.MOV.U32 R8, RZ, RZ, 0x1e1 ;  /* 0x000001e1ff087424 */ /* 0x000fe400078e00ff */
[----:B------:R-:W-:Y:S02]  /*1390*/  IMAD.MOV.U32 R12, RZ, RZ, 0x1 ;  /* 0x00000001ff0c7424 */ /* 0x000fe400078e00ff */
[----:B0-----:R-:W-:-:S07]  /*13a0*/  IMAD.MOV.U32 R13, RZ, RZ, RZ ;  /* 0x000000ffff0d7224 */ /* 0x001fce00078e00ff */
[----:B------:R-:W-:-:S07]  /*13b0*/  LEPC R20, `(.L_x_17) ;  /* 0x000000001014794e */ /* 0x000fce0000000000 */
[----:B-1---5:R-:W-:Y:S05]  /*13c0*/  CALL.ABS.NOINC R14 ;  /* 0x000000000e007343 */ /* 0x022fea0003c00000 */
.L_x_17:
[----:B------:R-:W-:-:S13]  /*13d0*/  ISETP.NE.AND P0, PT, R103, 0x3, PT ;  /* 0x000000036700780c */ /* 0x000fda0003f05270 */
[----:B------:R-:W-:Y:S05]  /*13e0*/  @!P0 BRA `(.L_x_18) ;  /* 0x0000000000048947 */ /* 0x000fea0003800000 */
[----:B------:R-:W-:Y:S01]  /*13f0*/  BPT.TRAP 0x1 ;  /* 0x000000040000795c */ /* 0x000fe20000300000 */
.L_x_18:
[----:B------:R-:W2:Y:S01]  /*1400*/  S2UR UR5, SR_CgaCtaId ;  /* 0x00000000000579c3 */ /* 0x000ea20000008800 */
[----:B------:R-:W-:Y:S01]  /*1410*/  UMOV UR4, 0x400 ;  /* 0x0000040000047882 */ /* 0x000fe20000000000 */
[----:B------:R-:W-:Y:S02]  /*1420*/  IMAD.U32 R0, RZ, RZ, UR38 ;  /* 0x00000026ff007e24 */ /* 0x000fe4000f8e00ff */
[----:B------:R-:W-:-:S03]  /*1430*/  IMAD.U32 R3, RZ, RZ, UR39 ;  /* 0x00000027ff037e24 */ /* 0x000fc6000f8e00ff */
[----:B------:R-:W-:Y:S01]  /*1440*/  SHF.L.U32 R0, R0, 0x1f, RZ ;  /* 0x0000001f00007819 */ /* 0x000fe200000006ff */
[----:B--2---:R-:W-:-:S06]  /*1450*/  ULEA UR4, UR5, UR4, 0x18 ;  /* 0x0000000405047291 */ /* 0x004fcc000f8ec03f */
[----:B------:R-:W-:-:S04]  /*1460*/  IMAD.U32 R6, RZ, RZ, UR4 ;  /* 0x00000004ff067e24 */ /* 0x000fc8000f8e00ff */
[----:B------:R-:W-:-:S04]  /*1470*/  IMAD R3, R3, 0x8, R6 ;  /* 0x0000000803037824 */ /* 0x000fc800078e0206 */
[----:B------:R2:W3:Y:S01]  /*1480*/  SYNCS.PHASECHK.TRANS64.TRYWAIT P1, [R3+URZ], R0 ;  /* 0x00000000030075a7 */ /* 0x0004e2000802017f */
[----:B------:R-:W-:Y:S05]  /*1490*/  @!P0 BRA `(.L_x_19) ;  /* 0x0000000000048947 */ /* 0x000fea0003800000 */
[----:B------:R-:W-:Y:S01]  /*14a0*/  BPT.TRAP 0x1 ;  /* 0x000000040000795c */ /* 0x000fe20000300000 */
.L_x_19:
[----:B---3--:R-:W-:Y:S05]  /*14b0*/  @P1 BRA `(.L_x_20) ;  /* 0x0000000000081947 */ /* 0x008fea0003800000 */
[----:B------:R-:W3:Y:S02]  /*14c0*/  SYNCS.PHASECHK.TRANS64.TRYWAIT P1, [R3+URZ], R0 ;  /* 0x00000000030075a7 */ /* 0x000ee4000802017f */
[----:B---3--:R-:W-:Y:S05]  /*14d0*/  @!P1 BRA `(.L_x_21) ;  /* 0x0000007400c49947 */ /* 0x008fea0003800000 */
.L_x_20:
[----:B------:R-:W-:-:S04]  /*14e0*/  UISETP.LT.AND UP0, UPT, UR40, 0x1, UPT ;  /* 0x000000012800788c */ /* 0x000fc8000bf01270 */
[----:B------:R-:W-:-:S06]  /*14f0*/  USEL UR4, UR40, 0x1, UP0 ;  /* 0x0000000128047887 */ /* 0x000fcc0008000000 */
[----:B--23--:R-:W-:Y:S01]  /*1500*/  IMAD.U32 R0, RZ, RZ, UR4 ;  /* 0x00000004ff007e24 */ /* 0x00cfe2000f8e00ff */
[----:B------:R-:W-:Y:S05]  /*1510*/  WARPSYNC.ALL ;  /* 0x0000000000007948 */ /* 0x000fea0003800000 */
[----:B------:R-:W-:-:S04]  /*1520*/  IADD3 R0, -R0, UR40, RZ ;  /* 0x0000002800007c10 */ /* 0x000fc8000fffe1ff */
[----:B------:R-:W-:Y:S02]  /*1530*/  ISETP.GE.AND P1, PT, R0, 0x1, PT ;  /* 0x000000010000780c */ /* 0x000fe40003f26270 */
[----:B------:R-:W-:Y:S01]  /*1540*/  R2UR UR4, R6 ;  /* 0x00000000060472ca */ /* 0x000fe200000e0000 */
[----:B------:R-:W-:Y:S01]  /*1550*/  WARPGROUP.ARRIVE ;  /* 0x00000000000079c5 */ /* 0x000fe20000000000 */
[----:B------:R-:W-:Y:S01]  /*1560*/  UMOV UR9, 0x40000040 ;  /* 0x4000004000097882 */ /* 0x000fe20000000000 */
[----:B------:R-:W-:-:S10]  /*1570*/  UMOV UR11, 0x40000040 ;  /* 0x40000040000b7882 */ /* 0x000fd40000000000 */
[----:B------:R-:W-:-:S04]  /*1580*/  UIADD3 UR4, UR4, 0x28100, URZ ;  /* 0x0002810004047890 */ /* 0x000fc8000fffe03f */
[----:B------:R-:W-:-:S04]  /*1590*/  USHF.R.U32.HI UR4, URZ, 0x4, UR4 ;  /* 0x000000043f047899 */ /* 0x000fc80008011604 */
[----:B------:R-:W-:Y:S02]  /*15a0*/  ULOP3.LUT UR5, UR4, 0x3fff, URZ, 0xc0, !UPT ;  /* 0x00003fff04057892 */ /* 0x000fe4000f8ec03f */
[----:B------:R-:W-:Y:S02]  /*15b0*/  ULOP3.LUT UR4, UR41, 0x10000, URZ, 0xfc, !UPT ;  /* 0x0001000029047892 */ /* 0x000fe4000f8efc3f */
[----:B------:R-:W-:Y:S02]  /*15c0*/  ULOP3.LUT UR5, UR5, 0x10000, URZ, 0xfc, !UPT ;  /* 0x0001000005057892 */ /* 0x000fe4000f8efc3f */
[----:B------:R-:W-:Y:S02]  /*15d0*/  ULEA UR7, UR39, UR4, 0xb ;  /* 0x0000000427077291 */ /* 0x000fe4000f8e583f */
[----:B------:R-:W-:Y:S02]  /*15e0*/  ULEA UR6, UR39, UR5, 0x9 ;  /* 0x0000000527067291 */ /* 0x000fe4000f8e483f */
[----:B------:R-:W-:-:S03]  /*15f0*/  UIADD3 UR12, UR7, 0x400, URZ ;  /* 0x00000400070c7890 */ /* 0x000fc6000fffe03f */
[----:B------:R-:W-:Y:S02]  /*1600*/  UMOV UR8, UR7 ;  /* 0x0000000700087c82 */ /* 0x000fe40008000000 */
[----:B------:R-:W-:Y:S02]  /*1610*/  UMOV UR10, UR6 ;  /* 0x00000006000a7c82 */ /* 0x000fe40008000000 */
[----:B------:R-:W-:Y:S01]  /*1620*/  HGMMA.64x64x16.F32.BF16 R56, gdesc[UR8], RZ, !UPT, gsb0 ;  /* 0x00e00000083879f0 */ /* 0x000fe2000c0018ff */
[----:B------:R-:W-:Y:S01]  /*1630*/  UMOV UR8, UR12 ;  /* 0x0000000c00087c82 */ /* 0x000fe20008000000 */
[----:B------:R-:W-:Y:S01]  /*1640*/  UMOV UR9, 0x40000040 ;  /* 0x4000004000097882 */ /* 0x000fe20000000000 */
[----:B------:R-:W-:Y:S01]  /*1650*/  UIADD3 UR12, UR7, 0x402, URZ ;  /* 0x00000402070c7890 */ /* 0x000fe2000fffe03f */
[----:B------:R-:W-:Y:S02]  /*1660*/  WARPGROUP.DEPBAR.LE gsb0, 0x0 ;  /* 0x00008000000079c5 */ /* 0x000fe40000010000 */
[----:B------:R-:W-:-:S06]  /*1670*/  WARPGROUP.ARRIVE ;  /* 0x00000000000079c5 */ /* 0x000fcc0000000000 */
[----:B------:R-:W-:Y:S01]  /*1680*/  HGMMA.64x64x16.F32.BF16 R24, gdesc[UR8], RZ, !UPT, gsb0 ;  /* 0x00e00000081879f0 */ /* 0x000fe2000c0018ff */
[----:B------:R-:W-:Y:S02]  /*1690*/  UIADD3 UR8, UR7, 0x2, URZ ;  /* 0x0000000207087890 */ /* 0x000fe4000fffe03f */
[----:B------:R-:W-:Y:S01]  /*16a0*/  UIADD3 UR10, UR6, 0x2, URZ ;  /* 0x00000002060a7890 */ /* 0x000fe2000fffe03f */
[----:B------:R-:W-:Y:S01]  /*16b0*/  UMOV UR9, 0x40000040 ;  /* 0x4000004000097882 */ /* 0x000fe20000000000 */
[----:B------:R-:W-:Y:S01]  /*16c0*/  UMOV UR11, 0x40000040 ;  /* 0x40000040000b7882 */ /* 0x000fe20000000000 */
[----:B------:R-:W-:Y:S02]  /*16d0*/  WARPGROUP.DEPBAR.LE gsb0, 0x0 ;  /* 0x00008000000079c5 */ /* 0x000fe40000010000 */
[----:B------:R-:W-:-:S06]  /*16e0*/  WARPGROUP.ARRIVE ;  /* 0x00000000000079c5 */ /* 0x000fcc0000000000 */
[----:B------:R-:W-:Y:S01]  /*16f0*/  HGMMA.64x64x16.F32.BF16 R56, gdesc[UR8], R56, gsb0 ;  /* 0x00e00000083879f0 */ /* 0x000fe20008001838 */
[----:B------:R-:W-:Y:S01]  /*1700*/  UMOV UR8, UR12 ;  /* 0x0000000c00087c82 */ /* 0x000fe20008000000 */
[----:B------:R-:W-:Y:S01]  /*1710*/  UMOV UR9, 0x40000040 ;  /* 0x4000004000097882 */ /* 0x000fe20000000000 */
[----:B------:R-:W-:Y:S01]  /*1720*/  UIADD3 UR12, UR7, 0x404, URZ ;  /* 0x00000404070c7890 */ /* 0x000fe2000fffe03f */
[----:B------:R-:W-:Y:S02]  /*1730*/  WARPGROUP.DEPBAR.LE gsb0, 0x0 ;  /* 0x00008000000079c5 */ /* 0x000fe40000010000 */
[----:B------:R-:W-:-:S06]  /*1740*/  WARPGROUP.ARRIVE ;  /* 0x00000000000079c5 */ /* 0x000fcc0000000000 */
[----:B------:R-:W-:Y:S01]  /*1750*/  HGMMA.64x64x16.F32.BF16 R24, gdesc[UR8], R24, gsb0 ;  /* 0x00e00000081879f0 */ /* 0x000fe20008001818 */
        /* <DEDUP_REMOVED lines=9> */
[----:B------:R-:W-:Y:S02]  /*17f0*/  WARPGROUP.DEPBAR.LE gsb0, 0x0 ;  /* 0x00008000000079c5 */ /* 0x000fe40000010000 */
[----:B------:R-:W-:-:S06]  /*1800*/  WARPGROUP.ARRIVE ;  /* 0x00000000000079c5 */ /* 0x000fcc0000000000 */
[----:B------:R-:W-:Y:S01]  /*1810*/  HGMMA.64x64x16.F32.BF16 R24, gdesc[UR8], R24, gsb0 ;  /* 0x00e00000081879f0 */ /* 0x000fe20008001818 */
[----:B------:R-:W-:Y:S02]  /*1820*/  UIADD3 UR8, UR7, 0x6, URZ ;  /* 0x0000000607087890 */ /* 0x000fe4000fffe03f */
[----:B------:R-:W-:Y:S01]  /*1830*/  UIADD3 UR10, UR6, 0x6, URZ ;  /* 0x00000006060a7890 */ /* 0x000fe2000fffe03f */
[----:B------:R-:W-:Y:S01]  /*1840*/  UMOV UR9, 0x40000040 ;  /* 0x4000004000097882 */ /* 0x000fe20000000000 */
[----:B------:R-:W-:Y:S01]  /*1850*/  UMOV UR11, 0x40000040 ;  /* 0x40000040000b7882 */ /* 0x000fe20000000000 */
[----:B------:R-:W-:Y:S01]  /*1860*/  UIADD3 UR7, UR7, 0x406, URZ ;  /* 0x0000040607077890 */ /* 0x000fe2000fffe03f */
[----:B------:R-:W-:Y:S02]  /*1870*/  WARPGROUP.DEPBAR.LE gsb0, 0x0 ;  /* 0x00008000000079c5 */ /* 0x000fe40000010000 */
[----:B------:R-:W-:-:S06]  /*1880*/  WARPGROUP.ARRIVE ;  /* 0x00000000000079c5 */ /* 0x000fcc0000000000 */
[----:B------:R-:W-:Y:S01]  /*1890*/  HGMMA.64x64x16.F32.BF16 R56, gdesc[UR8], R56, gsb0 ;  /* 0x00e00000083879f0 */ /* 0x000fe20008001838 */
[----:B------:R-:W-:Y:S01]  /*18a0*/  UMOV UR8, UR7 ;  /* 0x0000000700087c82 */ /* 0x000fe20008000000 */
[----:B------:R-:W-:Y:S01]  /*18b0*/  UMOV UR9, 0x40000040 ;  /* 0x4000004000097882 */ /* 0x000fe20000000000 */
[----:B------:R-:W-:Y:S02]  /*18c0*/  WARPGROUP.DEPBAR.LE gsb0, 0x0 ;  /* 0x00008000000079c5 */ /* 0x000fe40000010000 */
[----:B------:R-:W-:-:S06]  /*18d0*/  WARPGROUP.ARRIVE ;  /* 0x00000000000079c5 */ /* 0x000fcc0000000000 */
[----:B------:R-:W-:Y:S03]  /*18e0*/  HGMMA.64x64x16.F32.BF16 R24, gdesc[UR8], R24, gsb0 ;  /* 0x00e00000081879f0 */ /* 0x000fe60008001818 */
[----:B------:R-:W-:Y:S02]  /*18f0*/  WARPGROUP.DEPBAR.LE gsb0, 0x0 ;  /* 0x00008000000079c5 */ /* 0x000fe40000010000 */
[----:B------:R-:W-:Y:S05]  /*1900*/  @!P1 BRA `(.L_x_22) ;  /* 0x0000000400849947 */ /* 0x000fea0003800000 */
[----:B------:R-:W-:Y:S02]  /*1910*/  UIADD3 UR6, UR39, 0x1, URZ ;  /* 0x0000000127067890 */ /* 0x000fe4000fffe03f */
[----:B------:R-:W-:Y:S02]  /*1920*/  IMAD.U32 R3, RZ, RZ, UR39 ;  /* 0x00000027ff037e24 */ /* 0x000fe4000f8e00ff */
[----:B------:R-:W-:-:S04]  /*1930*/  UISETP.NE.AND UP0, UPT, UR6, 0x5, UPT ;  /* 0x000000050600788c */ /* 0x000fc8000bf05270 */
[----:B------:R-:W-:Y:S02]  /*1940*/  USEL UR7, URZ, 0x1, UP0 ;  /* 0x000000013f077887 */ /* 0x000fe40008000000 */
[----:B------:R-:W-:Y:S02]  /*1950*/  USEL UR6, UR6, URZ, UP0 ;  /* 0x0000003f06067287 */ /* 0x000fe40008000000 */
[----:B------:R-:W-:-:S06]  /*1960*/  ULOP3.LUT UR7, UR38, UR7, URZ, 0x3c, !UPT ;  /* 0x0000000726077292 */ /* 0x000fcc000f8e3c3f */
[----:B------:R-:W-:-:S07]  /*1970*/  IMAD.U32 R7, RZ, RZ, UR7 ;  /* 0x00000007ff077e24 */ /* 0x000fce000f8e00ff */
.L_x_29:
[----:B------:R-:W-:Y:S05]  /*1980*/  @!P0 BRA `(.L_x_23) ;  /* 0x0000000000048947 */ /* 0x000fea0003800000 */
[----:B------:R-:W-:Y:S01]  /*1990*/  BPT.TRAP 0x1 ;  /* 0x000000040000795c */ /* 0x000fe20000300000 */
.L_x_23:
[----:B------:R-:W2:Y:S01]  /*19a0*/  S2UR UR8, SR_CgaCtaId ;  /* 0x00000000000879c3 */ /* 0x000ea20000008800 */
[----:B------:R-:W-:Y:S01]  /*19b0*/  UMOV UR7, 0x400 ;  /* 0x0000040000077882 */ /* 0x000fe20000000000 */
[----:B01----:R-:W-:Y:S01]  /*19c0*/  IMAD.U32 R5, RZ, RZ, UR6 ;  /* 0x00000006ff057e24 */ /* 0x003fe2000f8e00ff */
[----:B------:R-:W-:Y:S01]  /*19d0*/  SHF.L.U32 R4, R7, 0x1f, RZ ;  /* 0x0000001f07047819 */ /* 0x000fe200000006ff */
[----:B--2---:R-:W-:-:S06]  /*19e0*/  ULEA UR7, UR8, UR7, 0x18 ;  /* 0x0000000708077291 */ /* 0x004fcc000f8ec03f */
[----:B------:R-:W-:-:S04]  /*19f0*/  IMAD.U32 R6, RZ, RZ, UR7 ;  /* 0x00000007ff067e24 */ /* 0x000fc8000f8e00ff */
[----:B------:R-:W-:-:S04]  /*1a00*/  IMAD R5, R5, 0x8, R6 ;  /* 0x0000000805057824 */ /* 0x000fc800078e0206 */
[----:B------:R0:W1:Y:S01]  /*1a10*/  SYNCS.PHASECHK.TRANS64.TRYWAIT P1, [R5+URZ], R4 ;  /* 0x00000004050075a7 */ /* 0x000062000802017f */
[----:B------:R-:W-:Y:S05]  /*1a20*/  @!P0 BRA `(.L_x_24) ;  /* 0x0000000000048947 */ /* 0x000fea0003800000 */
[----:B------:R-:W-:Y:S01]  /*1a30*/  BPT.TRAP 0x1 ;  /* 0x000000040000795c */ /* 0x000fe20000300000 */
.L_x_24:
[----:B-1----:R-:W-:Y:S05]  /*1a40*/  @P1 BRA `(.L_x_25) ;  /* 0x0000000000081947 */ /* 0x002fea0003800000 */
[----:B------:R-:W1:Y:S02]  /*1a50*/  SYNCS.PHASECHK.TRANS64.TRYWAIT P1, [R5+URZ], R4 ;  /* 0x00000004050075a7 */ /* 0x000e64000802017f */
[----:B-1----:R-:W-:Y:S05]  /*1a60*/  @!P1 BRA `(.L_x_26) ;  /* 0x0000007000749947 */ /* 0x002fea0003800000 */
.L_x_25:
[----:B------:R-:W-:Y:S01]  /*1a70*/  ULEA UR7, UR6, UR5, 0x9 ;  /* 0x0000000506077291 */ /* 0x000fe2000f8e483f */
[----:B------:R-:W-:Y:S01]  /*1a80*/  WARPGROUP.ARRIVE ;  /* 0x00000000000079c5 */ /* 0x000fe20000000000 */
[----:B------:R-:W-:Y:S01]  /*1a90*/  ULEA UR12, UR6, UR4, 0xb ;  /* 0x00000004060c7291 */ /* 0x000fe2000f8e583f */
[----:B------:R-:W-:Y:S01]  /*1aa0*/  UMOV UR11, 0x40000040 ;  /* 0x40000040000b7882 */ /* 0x000fe20000000000 */
[----:B------:R-:W-:Y:S02]  /*1ab0*/  UMOV UR9, 0x40000040 ;  /* 0x4000004000097882 */ /* 0x000fe40000000000 */
[----:B------:R-:W-:Y:S01]  /*1ac0*/  UIADD3 UR13, UR12, 0x400, URZ ;  /* 0x000004000c0d7890 */ /* 0x000fe2000fffe03f */
[----:B------:R-:W-:Y:S02]  /*1ad0*/  UMOV UR10, UR7 ;  /* 0x00000007000a7c82 */ /* 0x000fe40008000000 */
[----:B------:R-:W-:Y:S02]  /*1ae0*/  UMOV UR8, UR12 ;  /* 0x0000000c00087c82 */ /* 0x000fe40008000000 */
[----:B------:R-:W-:Y:S01]  /*1af0*/  HGMMA.64x64x16.F32.BF16 R56, gdesc[UR8], R56, gsb0 ;  /* 0x00e00000083879f0 */ /* 0x000fe20008001838 */
[----:B------:R-:W-:Y:S01]  /*1b00*/  UMOV UR9, 0x40000040 ;  /* 0x4000004000097882 */ /* 0x000fe20000000000 */
[----:B------:R-:W-:Y:S01]  /*1b10*/  UMOV UR8, UR13 ;  /* 0x0000000d00087c82 */ /* 0x000fe20008000000 */
[----:B------:R-:W-:Y:S01]  /*1b20*/  UIADD3 UR13, UR12, 0x402, URZ ;  /* 0x000004020c0d7890 */ /* 0x000fe2000fffe03f */
[----:B------:R-:W-:-:S02]  /*1b30*/  WARPGROUP.DEPBAR.LE gsb0, 0x0 ;  /* 0x00008000000079c5 */ /* 0x000fc40000010000 */
        /* <DEDUP_REMOVED lines=42> */
[----:B------:R-:W-:Y:S01]  /*1de0*/  BPT.TRAP 0x1 ;  /* 0x000000040000795c */ /* 0x000fe20000300000 */
.L_x_27:
[----:B------:R-:W-:-:S13]  /*1df0*/  ISETP.NE.AND P1, PT, R102, RZ, PT ;  /* 0x000000ff6600720c */ /* 0x000fda0003f25270 */
[----:B01----:R-:W-:-:S04]  /*1e00*/  @P1 IMAD R4, R3, 0x8, R6 ;  /* 0x0000000803041824 */ /* 0x003fc800078e0206 */
[----:B------:R-:W-:-:S05]  /*1e10*/  @P1 VIADD R5, R4, 0x28 ;  /* 0x0000002804051836 */ /* 0x000fca0000000000 */
[----:B------:R-:W-:-:S04]  /*1e20*/  @P1 PRMT R5, R22, 0x654, R5 ;  /* 0x0000065416051816 */ /* 0x000fc80000000005 */
[----:B------:R0:W-:Y:S01]  /*1e30*/  @P1 SYNCS.ARRIVE.TRANS64.RED.A1T0 RZ, [R5+URZ], RZ ;  /* 0x000000ff05ff19a7 */ /* 0x0001e2000810043f */
[----:B------:R-:W-:-:S13]  /*1e40*/  ISETP.GT.U32.AND P1, PT, R19, 0x1, PT ;  /* 0x000000011300780c */ /* 0x000fda0003f24070 */
[----:B0-----:R-:W-:Y:S05]  /*1e50*/  @P1 BRA `(.L_x_28) ;  /* 0x0000000000041947 */ /* 0x001fea0003800000 */
[----:B------:R-:W-:Y:S01]  /*1e60*/  BPT.TRAP 0x1 ;  /* 0x000000040000795c */ /* 0x000fe20000300000 */
.L_x_28:
[----:B------:R-:W-:Y:S01]  /*1e70*/  UIADD3 UR6, UR6, 0x1, URZ ;  /* 0x0000000106067890 */ /* 0x000fe2000fffe03f */
[C---:B------:R-:W-:Y:S01]  /*1e80*/  ISETP.GT.AND P2, PT, R0.reuse, 0x1, PT ;  /* 0x000000010000780c */ /* 0x040fe20003f44270 */
[----:B------:R-:W-:Y:S02]  /*1e90*/  VIADD R3, R3, 0x1 ;  /* 0x0000000103037836 */ /* 0x000fe40000000000 */
[----:B------:R-:W-:Y:S01]  /*1ea0*/  UISETP.NE.AND UP0, UPT, UR6, 0x5, UPT ;  /* 0x000000050600788c */ /* 0x000fe2000bf05270 */
[----:B------:R-:W-:Y:S02]  /*1eb0*/  VIADD R0, R0, 0xffffffff ;  /* 0xffffffff00007836 */ /* 0x000fe40000000000 */
[C---:B------:R-:W-:Y:S01]  /*1ec0*/  ISETP.NE.AND P1, PT, R3.reuse, 0x5, PT ;  /* 0x000000050300780c */ /* 0x040fe20003f25270 */
[----:B------:R-:W-:Y:S02]  /*1ed0*/  USEL UR7, URZ, 0x1, UP0 ;  /* 0x000000013f077887 */ /* 0x000fe40008000000 */
[----:B------:R-:W-:Y:S01]  /*1ee0*/  USEL UR6, UR6, URZ, UP0 ;  /* 0x0000003f06067287 */ /* 0x000fe20008000000 */
[----:B------:R-:W-:-:S03]  /*1ef0*/  SEL R3, R3, RZ, P1 ;  /* 0x000000ff03037207 */ /* 0x000fc60000800000 */
[----:B------:R-:W-:Y:S01]  /*1f00*/  LOP3.LUT R7, R7, UR7, RZ, 0x3c, !PT ;  /* 0x0000000707077c12 */ /* 0x000fe2000f8e3cff */
[----:B------:R-:W-:Y:S07]  /*1f10*/  @P2 BRA `(.L_x_29) ;  /* 0xfffffff800982947 */ /* 0x000fee000383ffff */
.L_x_22:
[----:B------:R-:W2:Y:S02]  /*1f20*/  LDC R0, c[0x0][0x28c] ;  /* 0x0000a300ff007b82 */ /* 0x000ea40000000800 */
[----:B--2---:R-:W-:-:S13]  /*1f30*/  ISETP.GE.AND P1, PT, R0, 0x1, PT ;  /* 0x000000010000780c */ /* 0x004fda0003f26270 */
[----:B------:R-:W-:Y:S05]  /*1f40*/  @!P1 BRA `(.L_x_30) ;  /* 0x0000000000509947 */ /* 0x000fea0003800000 */
[----:B------:R-:W-:Y:S05]  /*1f50*/  @!P0 BRA `(.L_x_31) ;  /* 0x0000000000048947 */ /* 0x000fea0003800000 */
[----:B------:R-:W-:Y:S01]  /*1f60*/  BPT.TRAP 0x1 ;  /* 0x000000040000795c */ /* 0x000fe20000300000 */
.L_x_31:
[----:B------:R-:W-:Y:S01]  /*1f70*/  ISETP.NE.AND P1, PT, R102, RZ, PT ;  /* 0x000000ff6600720c */ /* 0x000fe20003f25270 */
[----:B------:R-:W-:Y:S01]  /*1f80*/  BSSY B0, `(.L_x_32) ;  /* 0x000000e000007945 */ /* 0x000fe20003800000 */
[----:B------:R-:W-:-:S11]  /*1f90*/  ISETP.GT.U32.AND P0, PT, R19, 0x1, PT ;  /* 0x000000011300780c */ /* 0x000fd60003f04070 */
[----:B------:R-:W-:Y:S05]  /*1fa0*/  @!P1 BRA `(.L_x_33) ;  /* 0x00000000002c9947 */ /* 0x000fea0003800000 */
[----:B------:R-:W-:-:S04]  /*1fb0*/  UISETP.LT.AND UP0, UPT, UR40, 0x1, UPT ;  /* 0x000000012800788c */ /* 0x000fc8000bf01270 */
[----:B------:R-:W-:-:S04]  /*1fc0*/  USEL UR6, UR40, 0x1, UP0 ;  /* 0x0000000128067887 */ /* 0x000fc80008000000 */
[----:B------:R-:W-:-:S04]  /*1fd0*/  UIADD3 UR6, UR39, UR40, -UR6 ;  /* 0x0000002827067290 */ /* 0x000fc8000fffe806 */
[----:B------:R-:W-:-:S04]  /*1fe0*/  UIMAD.WIDE.U32 UR4, UR6, -0x33333333, URZ ;  /* 0xcccccccd060478a5 */ /* 0x000fc8000f8e003f */
[----:B------:R-:W-:-:S04]  /*1ff0*/  USHF.R.U32.HI UR4, URZ, 0x2, UR5 ;  /* 0x000000023f047899 */ /* 0x000fc80008011605 */
[----:B------:R-:W-:-:S06]  /*2000*/  UIMAD UR6, UR4, -0x5, UR6 ;  /* 0xfffffffb040678a4 */ /* 0x000fcc000f8e0206 */
[----:B------:R-:W-:-:S04]  /*2010*/  IMAD.U32 R3, RZ, RZ, UR6 ;  /* 0x00000006ff037e24 */ /* 0x000fc8000f8e00ff */
[----:B------:R-:W-:-:S04]  /*2020*/  IMAD R0, R3, 0x8, R6 ;  /* 0x0000000803007824 */ /* 0x000fc800078e0206 */
[----:B------:R-:W-:-:S05]  /*2030*/  VIADD R3, R0, 0x28 ;  /* 0x0000002800037836 */ /* 0x000fca0000000000 */
[----:B------:R-:W-:-:S04]  /*2040*/  PRMT R3, R22, 0x654, R3 ;  /* 0x0000065416037816 */ /* 0x000fc80000000003 */
[----:B------:R2:W-:Y:S03]  /*2050*/  SYNCS.ARRIVE.TRANS64.RED.A1T0 RZ, [R3+URZ], RZ ;  /* 0x000000ff03ff79a7 */ /* 0x0005e6000810043f */
.L_x_33:
[----:B------:R-:W-:Y:S05]  /*2060*/  BSYNC B0 ;  /* 0x0000000000007941 */ /* 0x000fea0003800000 */
.L_x_32:
[----:B------:R-:W-:Y:S05]  /*2070*/  @P0 BRA `(.L_x_30) ;  /* 0x0000000000040947 */ /* 0x000fea0003800000 */
[----:B------:R-:W-:Y:S01]  /*2080*/  BPT.TRAP 0x1 ;  /* 0x000000040000795c */ /* 0x000fe20000300000 */
.L_x_30:
[----:B------:R-:W3:Y:S01]  /*2090*/  LDC R6, c[0x0][0x288] ;  /* 0x0000a200ff067b82 */ /* 0x000ee20000000800 */
[--C-:B------:R-:W-:Y:S01]  /*20a0*/  SHF.R.U32.HI R0, RZ, 0x2, R18.reuse ;  /* 0x00000002ff007819 */ /* 0x100fe20000011612 */
[----:B------:R-:W-:Y:S01]  /*20b0*/  IMAD.SHL.U32 R11, R90, 0x40, RZ ;  /* 0x000000405a0b7824 */ /* 0x000fe200078e00ff */
[----:B01----:R-:W-:Y:S01]  /*20c0*/  SHF.R.U32.HI R5, RZ, 0x7, R18 ;  /* 0x00000007ff057819 */ /* 0x003fe20000011612 */
[----:B------:R-:W-:Y:S01]  /*20d0*/  UIADD3 UR39, UR40, UR39, URZ ;  /* 0x0000002728277290 */ /* 0x000fe2000fffe03f */
[----:B--2---:R-:W-:Y:S01]  /*20e0*/  LOP3.LUT R3, R0, 0x7, RZ, 0xc0, !PT ;  /* 0x0000000700037812 */ /* 0x004fe200078ec0ff */
[----:B------:R-:W-:Y:S01]  /*20f0*/  ULDC UR7, c[0x0][0x284] ;  /* 0x0000a10000077ab9 */ /* 0x000fe20000000800 */
[----:B------:R-:W-:Y:S01]  /*2100*/  LOP3.LUT R0, R5, 0x1, RZ, 0xc0, !PT ;  /* 0x0000000105007812 */ /* 0x000fe200078ec0ff */
[----:B------:R-:W-:Y:S01]  /*2110*/  UISETP.GT.U32.AND UP0, UPT, UR39, 0x4, UPT ;  /* 0x000000042700788c */ /* 0x000fe2000bf04070 */
[C---:B------:R-:W-:Y:S01]  /*2120*/  LOP3.LUT R4, R18.reuse, 0x60, RZ, 0xc0, !PT ;  /* 0x0000006012047812 */ /* 0x040fe200078ec0ff */
[----:B------:R-:W-:Y:S01]  /*2130*/  UISETP.GE.U32.AND UP1, UPT, UR40, 0x5, UPT ;  /* 0x000000052800788c */ /* 0x000fe2000bf26070 */
[----:B------:R-:W-:Y:S01]  /*2140*/  LOP3.LUT R5, R18, 0x3, RZ, 0xc0, !PT ;  /* 0x0000000312057812 */ /* 0x000fe200078ec0ff */
[----:B------:R-:W-:Y:S01]  /*2150*/  IMAD.SHL.U32 R8, R0, 0x40, RZ ;  /* 0x0000004000087824 */ /* 0x000fe200078e00ff */
[----:B------:R-:W-:Y:S01]  /*2160*/  SHF.R.U32.HI R4, RZ, 0x1, R4 ;  /* 0x00000001ff047819 */ /* 0x000fe20000011604 */
[----:B------:R-:W-:Y:S01]  /*2170*/  UISETP.LT.U32.AND UP0, UPT, UR40, 0x5, UP0 ;  /* 0x000000052800788c */ /* 0x000fe20008701070 */
[----:B------:R-:W-:Y:S01]  /*2180*/  SHF.R.S32.HI R15, RZ, 0x1f, R23 ;  /* 0x0000001fff0f7819 */ /* 0x000fe20000011417 */
[----:B------:R-:W-:Y:S01]  /*2190*/  ULDC.64 UR8, c[0x0][0x5d0] ;  /* 0x0001740000087ab9 */ /* 0x000fe20000000a00 */
[--C-:B------:R-:W-:Y:S01]  /*21a0*/  IADD3 R7, RZ, -R4, -R3.reuse ;  /* 0x80000004ff077210 */ /* 0x100fe20007ffe803 */
[----:B------:R-:W-:Y:S01]  /*21b0*/  UIMAD.WIDE.U32 UR4, UR39, -0x33333333, URZ ;  /* 0xcccccccd270478a5 */ /* 0x000fe2000f8e003f */
[----:B------:R-:W-:Y:S01]  /*21c0*/  LOP3.LUT R3, R8, 0x40, R3, 0xe2, !PT ;  /* 0x0000004008037812 */ /* 0x000fe200078ee203 */
[----:B------:R-:W-:Y:S01]  /*21d0*/  IMAD.SHL.U32 R8, R18, 0x2, RZ ;  /* 0x0000000212087824 */ /* 0x000fe200078e00ff */
[----:B------:R-:W-:Y:S01]  /*21e0*/  USEL UR6, URZ, 0x1, !UP0 ;  /* 0x000000013f067887 */ /* 0x000fe2000c000000 */
[----:B------:R-:W-:Y:S01]  /*21f0*/  IMAD R0, R0, -0x40, R7 ;  /* 0xffffffc000007824 */ /* 0x000fe200078e0207 */
[----:B------:R-:W-:Y:S01]  /*2200*/  USHF.R.U32.HI UR4, URZ, 0x2, UR5 ;  /* 0x000000023f047899 */ /* 0x000fe20008011605 */
[----:B---3--:R-:W-:Y:S01]  /*2210*/  IMAD R10, R5, -0x2, R6 ;  /* 0xfffffffe050a7824 */ /* 0x008fe200078e0206 */
[C---:B------:R-:W-:Y:S01]  /*2220*/  ISETP.GE.AND P0, PT, R11.reuse, R6, PT ;  /* 0x000000060b00720c */ /* 0x040fe20003f06270 */
[C---:B------:R-:W-:Y:S01]  /*2230*/  IMAD.SHL.U32 R5, R98.reuse, 0x100, RZ ;  /* 0x0000010062057824 */ /* 0x040fe200078e00ff */
[----:B------:R-:W-:Y:S01]  /*2240*/  LOP3.LUT R8, R11, 0x6, R8, 0xf8, !PT ;  /* 0x000000060b087812 */ /* 0x000fe200078ef808 */
[----:B------:R-:W-:Y:S01]  /*2250*/  IMAD R6, R15, UR8, RZ ;  /* 0x000000080f067c24 */ /* 0x000fe2000f8e02ff */
[----:B------:R-:W-:Y:S01]  /*2260*/  ULOP3.LUT UR38, UR38, UR6, URZ, 0x3c, !UPT ;  /* 0x0000000626267292 */ /* 0x000fe2000f8e3c3f */
[----:B------:R-:W-:Y:S01]  /*2270*/  IMAD.WIDE R98, R98, 0x100, RZ ;  /* 0x0000010062627825 */ /* 0x000fe200078e02ff */
[----:B------:R-:W-:Y:S01]  /*2280*/  ISETP.GE.OR P0, PT, R5, UR7, P0 ;  /* 0x0000000705007c0c */ /* 0x000fe20008706670 */
[----:B------:R-:W-:Y:S01]  /*2290*/  UIMAD UR39, UR4, -0x5, UR39 ;  /* 0xfffffffb042778a4 */ /* 0x000fe2000f8e0227 */
[----:B------:R-:W-:Y:S01]  /*22a0*/  SHF.R.S32.HI R9, RZ, 0x1f, R8 ;  /* 0x0000001fff097819 */ /* 0x000fe20000011408 */
[----:B------:R-:W-:Y:S01]  /*22b0*/  IMAD R13, R23, UR9, R6 ;  /* 0x00000009170d7c24 */ /* 0x000fe2000f8e0206 */
[----:B------:R-:W-:Y:S01]  /*22c0*/  LOP3.LUT R113, R98, R3, R4, 0xfe, !PT ;  /* 0x0000000362717212 */ /* 0x000fe200078efe04 */
[----:B------:R-:W-:Y:S01]  /*22d0*/  @UP1 ULOP3.LUT UR38, UR38, 0x1, UR4, 0x78, !UPT ;  /* 0x0000000126261892 */ /* 0x000fe2000f8e7804 */
[----:B------:R-:W-:Y:S01]  /*22e0*/  IADD3 R3, -R5, UR7, R0 ;  /* 0x0000000705037c10 */ /* 0x000fe2000fffe100 */
[----:B------:R-:W-:-:S04]  /*22f0*/  IMAD.WIDE.U32 R6, R23, UR8, R8 ;  /* 0x0000000817067c25 */ /* 0x000fc8000f8e0008 */
[----:B------:R-:W-:Y:S02]  /*2300*/  IMAD.IADD R7, R7, 0x1, R13 ;  /* 0x0000000107077824 */ /* 0x000fe400078e020d */
[----:B------:R-:W-:Y:S02]  /*2310*/  IMAD.IADD R4, R10, 0x1, -R11 ;  /* 0x000000010a047824 */ /* 0x000fe400078e0a0b */
[----:B------:R-:W-:Y:S01]  /*2320*/  IMAD.MOV.U32 R0, RZ, RZ, -0x1 ;  /* 0xffffffffff007424 */ /* 0x000fe200078e00ff */
[----:B------:R-:W-:Y:S06]  /*2330*/  @P0 BRA `(.L_x_34) ;  /* 0x0000004800f40947 */ /* 0x000fec0003800000 */
[----:B------:R-:W0:Y:S01]  /*2340*/  LDC.64 R10, c[0x0][0x5c8] ;  /* 0x00017200ff0a7b82 */ /* 0x000e220000000a00 */
[----:B-----5:R-:W-:Y:S01]  /*2350*/  FSETP.NEU.AND P1, PT, R89, RZ, PT ;  /* 0x000000ff5900720b */ /* 0x020fe20003f2d000 */
[----:B------:R-:W-:Y:S01]  /*2360*/  BSSY B0, `(.L_x_34) ;  /* 0x00004ba000007945 */ /* 0x000fe20003800000 */
[----:B------:R-:W-:-:S04]  /*2370*/  ISETP.GT.AND P5, PT, R4, RZ, PT ;  /* 0x000000ff0400720c */ /* 0x000fc80003fa4270 */
[----:B------:R-:W-:Y:S01]  /*2380*/  ISETP.GT.AND P0, PT, R3, RZ, P5 ;  /* 0x000000ff0300720c */ /* 0x000fe20002f04270 */
[-C--:B0-----:R-:W-:Y:S02]  /*2390*/  IMAD R12, R99, R10.reuse, RZ ;  /* 0x0000000a630c7224 */ /* 0x081fe400078e02ff */
[----:B------:R-:W-:-:S04]  /*23a0*/  IMAD.WIDE.U32 R104, R113, R10, R6 ;  /* 0x0000000a71687225 */ /* 0x000fc800078e0006 */
[----:B------:R-:W-:-:S04]  /*23b0*/  IMAD R5, R113, R11, R12 ;  /* 0x0000000b71057224 */ /* 0x000fc800078e020c */
[----:B------:R-:W-:Y:S01]  /*23c0*/  IMAD.IADD R107, R105, 0x1, R5 ;  /* 0x00000001696b7824 */ /* 0x000fe200078e0205 */
[----:B------:R-:W-:Y:S06]  /*23d0*/  @!P1 BRA `(.L_x_35) ;  /* 0x00000034000c9947 */ /* 0x000fec0003800000 */
[----:B------:R-:W0:Y:S01]  /*23e0*/  LDC.64 R20, c[0x0][0x5b8] ;  /* 0x00016e00ff147b82 */ /* 0x000e220000000a00 */
[----:B------:R-:W-:-:S07]  /*23f0*/  ULDC.64 UR4, c[0x0][0x5c0] ;  /* 0x0001700000047ab9 */ /* 0x000fce0000000a00 */
[----:B------:R-:W1:Y:S08]  /*2400*/  LDC.64 R96, c[0x0][0x5b0] ;  /* 0x00016c00ff607b82 */ /* 0x000e700000000a00 */
[----:B------:R-:W2:Y:S01]  /*2410*/  LDC.64 R12, c[0x0][0x5a8] ;  /* 0x00016a00ff0c7b82 */ /* 0x000ea20000000a00 */
[-C--:B0-----:R-:W-:Y:S02]  /*2420*/  IMAD R6, R15, R20.reuse, RZ ;  /* 0x000000140f067224 */ /* 0x081fe400078e02ff */
[----:B------:R-:W-:-:S04]  /*2430*/  IMAD.WIDE.U32 R94, R23, R20, R8 ;  /* 0x00000014175e7225 */ /* 0x000fc800078e0008 */
[----:B------:R-:W-:Y:S02]  /*2440*/  IMAD R111, R23, R21, R6 ;  /* 0x00000015176f7224 */ /* 0x000fe400078e0206 */
[-C--:B-1----:R-:W-:Y:S02]  /*2450*/  IMAD R6, R99, R96.reuse, RZ ;  /* 0x0000006063067224 */ /* 0x082fe400078e02ff */
[----:B------:R-:W-:Y:S02]  /*2460*/  IMAD.IADD R93, R95, 0x1, R111 ;  /* 0x000000015f5d7824 */ /* 0x000fe400078e026f */
[----:B------:R-:W-:Y:S02]  /*2470*/  IMAD.MOV.U32 R92, RZ, RZ, R94 ;  /* 0x000000ffff5c7224 */ /* 0x000fe400078e005e */
[C---:B------:R-:W-:Y:S02]  /*2480*/  IMAD R21, R113.reuse, R97, R6 ;  /* 0x0000006171157224 */ /* 0x040fe400078e0206 */
[----:B------:R-:W-:-:S04]  /*2490*/  IMAD.WIDE.U32 R6, R113, R96, R92 ;  /* 0x0000006071067225 */ /* 0x000fc800078e005c */
[----:B------:R-:W-:Y:S01]  /*24a0*/  IMAD.IADD R5, R7, 0x1, R21 ;  /* 0x0000000107057824 */ /* 0x000fe200078e0215 */
[----:B--2---:R-:W-:-:S04]  /*24b0*/  LEA R90, P1, R6, R12, 0x1 ;  /* 0x0000000c065a7211 */ /* 0x004fc800078208ff */
[----:B------:R-:W-:-:S05]  /*24c0*/  LEA.HI.X R91, R6, R13, R5, 0x1, P1 ;  /* 0x0000000d065b7211 */ /* 0x000fca00008f0c05 */
[----:B------:R-:W2:Y:S01]  /*24d0*/  @P0 LDG.E.LTC128B.U16 R5, desc[UR36][R90.64] ;  /* 0x000000245a050981 */ /* 0x000ea2000c1e1520 */
[----:B------:R-:W-:Y:S01]  /*24e0*/  ISETP.GT.AND P3, PT, R4, 0x1, PT ;  /* 0x000000010400780c */ /* 0x000fe20003f64270 */
[----:B------:R-:W-:Y:S01]  /*24f0*/  IMAD.WIDE.U32 R6, R113, R96, R8 ;  /* 0x0000006071067225 */ /* 0x000fe200078e0008 */
[----:B------:R-:W-:Y:S03]  /*2500*/  BSSY B1, `(.L_x_36) ;  /* 0x0000013000017945 */ /* 0x000fe60003800000 */
[----:B------:R-:W-:Y:S02]  /*2510*/  IMAD.IADD R7, R21, 0x1, R7 ;  /* 0x0000000115077824 */ /* 0x000fe400078e0207 */
[----:B------:R-:W-:-:S04]  /*2520*/  IMAD.WIDE.U32 R100, R23, R20, R6 ;  /* 0x0000001417647225 */ /* 0x000fc800078e0006 */
[----:B------:R-:W-:Y:S01]  /*2530*/  IMAD.IADD R7, R111, 0x1, R101 ;  /* 0x000000016f077824 */ /* 0x000fe200078e0265 */
[----:B------:R-:W-:Y:S02]  /*2540*/  LEA R6, P2, R100, R12, 0x1 ;  /* 0x0000000c64067211 */ /* 0x000fe400078408ff */
[----:B------:R-:W-:Y:S02]  /*2550*/  SHF.L.U64.HI R101, R96, 0x3, R97 ;  /* 0x0000000360657819 */ /* 0x000fe40000010261 */
[----:B------:R-:W-:Y:S01]  /*2560*/  LEA.HI.X R7, R100, R13, R7, 0x1, P2 ;  /* 0x0000000d64077211 */ /* 0x000fe200010f0c07 */
[----:B------:R-:W-:Y:S02]  /*2570*/  IMAD.SHL.U32 R100, R96, 0x8, RZ ;  /* 0x0000000860647824 */ /* 0x000fe400078e00ff */
[----:B--2---:R-:W-:-:S04]  /*2580*/  IMAD.U32 R14, R5, 0x10000, RZ ;  /* 0x00010000050e7824 */ /* 0x004fc800078e00ff */
[----:B------:R-:W-:Y:S01]  /*2590*/  FMUL R15, R14, R89 ;  /* 0x000000590e0f7220 */ /* 0x000fe20000400000 */
[----:B------:R-:W-:-:S03]  /*25a0*/  LEA R14, P1, R104, UR4, 0x1 ;  /* 0x00000004680e7c11 */ /* 0x000fc6000f8208ff */
[----:B------:R-:W-:Y:S01]  /*25b0*/  FFMA R56, R56, R88, R15 ;  /* 0x0000005838387223 */ /* 0x000fe2000000000f */
[----:B------:R-:W-:Y:S02]  /*25c0*/  LEA.HI.X R15, R104, UR5, R107, 0x1, P1 ;  /* 0x00000005680f7c11 */ /* 0x000fe400088f0c6b */
[----:B------:R-:W-:Y:S02]  /*25d0*/  ISETP.GT.AND P1, PT, R3, RZ, P3 ;  /* 0x000000ff0300720c */ /* 0x000fe40001f24270 */
[----:B------:R-:W-:Y:S02]  /*25e0*/  F2FP.BF16.F32.PACK_AB R56, RZ, R56 ;  /* 0x00000038ff38723e */ /* 0x000fe400000010ff */
[----:B------:R-:W-:-:S03]  /*25f0*/  P2R R107, PR, RZ, 0x8 ;  /* 0x00000008ff6b7803 */ /* 0x000fc60000000000 */
[----:B------:R0:W-:Y:S06]  /*2600*/  @P0 STG.E.U16 desc[UR36][R14.64], R56 ;  /* 0x000000380e000986 */ /* 0x0001ec000c101524 */
[----:B------:R-:W-:Y:S05]  /*2610*/  @!P1 BRA `(.L_x_37) ;  /* 0x0000000000049947 */ /* 0x000fea0003800000 */
[----:B------:R1:W5:Y:S02]  /*2620*/  LDG.E.LTC128B.U16 R5, desc[UR36][R6.64+0x2] ;  /* 0x0000022406057981 */ /* 0x000364000c1e1520 */
.L_x_37:
[----:B------:R-:W-:Y:S05]  /*2630*/  BSYNC B1 ;  /* 0x0000000000017941 */ /* 0x000fea0003800000 */
.L_x_36:
[----:B0----5:R-:W-:Y:S01]  /*2640*/  IMAD.U32 R56, R5, 0x10000, RZ ;  /* 0x0001000005387824 */ /* 0x021fe200078e00ff */
[----:B------:R-:W-:Y:S01]  /*2650*/  ISETP.GT.AND P0, PT, R3, 0x8, P5 ;  /* 0x000000080300780c */ /* 0x000fe20002f04270 */
[----:B------:R-:W-:-:S04]  /*2660*/  IMAD.WIDE.U32 R104, R113, R96, R100 ;  /* 0x0000006071687225 */ /* 0x000fc800078e0064 */
[----:B------:R-:W-:Y:S01]  /*2670*/  FMUL R56, R56, R89 ;  /* 0x0000005938387220 */ /* 0x000fe20000400000 */
[----:B------:R-:W-:Y:S01]  /*2680*/  IMAD.IADD R105, R21, 0x1, R105 ;  /* 0x0000000115697824 */ /* 0x000fe200078e0269 */
[----:B------:R-:W-:Y:S02]  /*2690*/  IADD3 R21, P2, R94, R104, RZ ;  /* 0x000000685e157210 */ /* 0x000fe40007f5e0ff */
[----:B------:R-:W-:-:S03]  /*26a0*/  FFMA R56, R57, R88, R56 ;  /* 0x0000005839387223 */ /* 0x000fc60000000038 */
[----:B------:R-:W-:Y:S01]  /*26b0*/  IMAD.X R106, R105, 0x1, R93, P2 ;  /* 0x00000001696a7824 */ /* 0x000fe200010e065d */
[C---:B------:R-:W-:Y:S02]  /*26c0*/  LEA R90, P2, R21.reuse, R12, 0x1 ;  /* 0x0000000c155a7211 */ /* 0x040fe400078408ff */
[----:B------:R-:W-:Y:S02]  /*26d0*/  F2FP.BF16.F32.PACK_AB R56, RZ, R56 ;  /* 0x00000038ff38723e */ /* 0x000fe400000010ff */
[--C-:B------:R-:W-:Y:S02]  /*26e0*/  LEA.HI.X R91, R21, R13, R106.reuse, 0x1, P2 ;  /* 0x0000000d155b7211 */ /* 0x100fe400010f0c6a */
[----:B------:R-:W-:Y:S02]  /*26f0*/  PRMT R57, R56, 0x7610, R57 ;  /* 0x0000761038397816 */ /* 0x000fe40000000039 */
[----:B------:R-:W-:-:S03]  /*2700*/  PRMT R106, R5, 0x7610, R106 ;  /* 0x00007610056a7816 */ /* 0x000fc6000000006a */
[----:B------:R0:W-:Y:S04]  /*2710*/  @P1 STG.E.U16 desc[UR36][R14.64+0x2], R57 ;  /* 0x000002390e001986 */ /* 0x0001e8000c101524 */
[----:B------:R2:W3:Y:S01]  /*2720*/  @P0 LDG.E.LTC128B.U16 R106, desc[UR36][R90.64] ;  /* 0x000000245a6a0981 */ /* 0x0004e2000c1e1520 */
[----:B------:R-:W-:Y:S01]  /*2730*/  IADD3 R104, P1, R8, R104, RZ ;  /* 0x0000006808687210 */ /* 0x000fe20007f3e0ff */
[----:B------:R-:W-:Y:S01]  /*2740*/  IMAD.SHL.U32 R109, R10, 0x10, RZ ;  /* 0x000000100a6d7824 */ /* 0x000fe200078e00ff */
[----:B------:R-:W-:Y:S03]  /*2750*/  BSSY B1, `(.L_x_38) ;  /* 0x0000011000017945 */ /* 0x000fe60003800000 */
[----:B------:R-:W-:-:S02]  /*2760*/  IMAD.X R105, R9, 0x1, R105, P1 ;  /* 0x0000000109697824 */ /* 0x000fc400008e0669 */
[----:B------:R-:W-:Y:S01]  /*2770*/  IMAD.WIDE.U32 R104, R23, R20, R104 ;  /* 0x0000001417687225 */ /* 0x000fe200078e0068 */
[----:B--2---:R-:W-:-:S03]  /*2780*/  IADD3 R90, P2, R109, R14, RZ ;  /* 0x0000000e6d5a7210 */ /* 0x004fc60007f5e0ff */
[----:B------:R-:W-:Y:S01]  /*2790*/  IMAD.IADD R21, R111, 0x1, R105 ;  /* 0x000000016f157824 */ /* 0x000fe200078e0269 */
[----:B------:R-:W-:-:S05]  /*27a0*/  SHF.L.U64.HI R105, R10, 0x4, R11 ;  /* 0x000000040a697819 */ /* 0x000fca000001020b */
[----:B------:R-:W-:Y:S02]  /*27b0*/  IMAD.X R91, R105, 0x1, R15, P2 ;  /* 0x00000001695b7824 */ /* 0x000fe400010e060f */
[----:B---3--:R-:W-:-:S04]  /*27c0*/  IMAD.U32 R56, R106, 0x10000, RZ ;  /* 0x000100006a387824 */ /* 0x008fc800078e00ff */
[----:B------:R-:W-:Y:S01]  /*27d0*/  FMUL R5, R56, R89 ;  /* 0x0000005938057220 */ /* 0x000fe20000400000 */
[----:B------:R-:W-:-:S03]  /*27e0*/  LEA R56, P1, R104, R12, 0x1 ;  /* 0x0000000c68387211 */ /* 0x000fc600078208ff */
[----:B------:R-:W-:Y:S01]  /*27f0*/  FFMA R5, R58, R88, R5 ;  /* 0x000000583a057223 */ /* 0x000fe20000000005 */
[----:B0-----:R-:W-:Y:S02]  /*2800*/  LEA.HI.X R57, R104, R13, R21, 0x1, P1 ;  /* 0x0000000d68397211 */ /* 0x001fe400008f0c15 */
[----:B------:R-:W-:Y:S02]  /*2810*/  ISETP.GT.AND P1, PT, R3, 0x8, P3 ;  /* 0x000000080300780c */ /* 0x000fe40001f24270 */
[----:B------:R-:W-:-:S05]  /*2820*/  F2FP.BF16.F32.PACK_AB R5, RZ, R5 ;  /* 0x00000005ff05723e */ /* 0x000fca00000010ff */
[----:B------:R0:W-:Y:S06]  /*2830*/  @P0 STG.E.U16 desc[UR36][R90.64], R5 ;  /* 0x000000055a000986 */ /* 0x0001ec000c101524 */
[----:B------:R-:W-:Y:S05]  /*2840*/  @!P1 BRA `(.L_x_39) ;  /* 0x0000000000049947 */ /* 0x000fea0003800000 */
[----:B------:R2:W5:Y:S02]  /*2850*/  LDG.E.LTC128B.U16 R106, desc[UR36][R56.64+0x2] ;  /* 0x00000224386a7981 */ /* 0x000564000c1e1520 */
.L_x_39:
[----:B------:R-:W-:Y:S05]  /*2860*/  BSYNC B1 ;  /* 0x0000000000017941 */ /* 0x000fea0003800000 */
.L_x_38:
[----:B-----5:R-:W-:Y:S01]  /*2870*/  IMAD.U32 R58, R106, 0x10000, RZ ;  /* 0x000100006a3a7824 */ /* 0x020fe200078e00ff */
[C---:B------:R-:W-:Y:S01]  /*2880*/  SHF.L.U64.HI R21, R10.reuse, 0x8, R11 ;  /* 0x000000080a157819 */ /* 0x040fe2000001020b */
[----:B0-----:R-:W-:Y:S01]  /*2890*/  IMAD.SHL.U32 R5, R10, 0x100, RZ ;  /* 0x000001000a057824 */ /* 0x001fe200078e00ff */
[----:B------:R-:W-:Y:S01]  /*28a0*/  ISETP.GT.AND P3, PT, R4, 0x8, PT ;  /* 0x000000080400780c */ /* 0x000fe20003f64270 */
[----:B------:R-:W-:Y:S01]  /*28b0*/  FMUL R58, R58, R89 ;  /* 0x000000593a3a7220 */ /* 0x000fe20000400000 */
[----:B------:R-:W-:Y:S02]  /*28c0*/  BSSY B1, `(.L_x_40) ;  /* 0x000000d000017945 */ /* 0x000fe40003800000 */
[----:B------:R-:W-:Y:S01]  /*28d0*/  IADD3 R10, P0, P2, R5, R14, R109 ;  /* 0x0000000e050a7210 */ /* 0x000fe20007a1e06d */
[----:B------:R-:W-:Y:S01]  /*28e0*/  FFMA R58, R59, R88, R58 ;  /* 0x000000583b3a7223 */ /* 0x000fe2000000003a */
[----:B------:R-:W-:Y:S01]  /*28f0*/  IMAD.MOV.U32 R59, RZ, RZ, R91 ;  /* 0x000000ffff3b7224 */ /* 0x000fe200078e005b */
[----:B------:R-:W-:-:S02]  /*2900*/  P2R R108, PR, RZ, 0x8 ;  /* 0x00000008ff6c7803 */ /* 0x000fc40000000000 */
[----:B------:R-:W-:Y:S02]  /*2910*/  IADD3.X R11, R21, R15, R105, P0, P2 ;  /* 0x0000000f150b7210 */ /* 0x000fe400007e4469 */
[----:B------:R-:W-:Y:S02]  /*2920*/  F2FP.BF16.F32.PACK_AB R58, RZ, R58 ;  /* 0x0000003aff3a723e */ /* 0x000fe400000010ff */
[----:B------:R-:W-:Y:S02]  /*2930*/  ISETP.GT.AND P0, PT, R3, RZ, P3 ;  /* 0x000000ff0300720c */ /* 0x000fe40001f04270 */
[----:B------:R-:W-:Y:S01]  /*2940*/  PRMT R104, R58, 0x7610, R104 ;  /* 0x000076103a687816 */ /* 0x000fe20000000068 */
[----:B------:R-:W-:-:S05]  /*2950*/  IMAD.MOV.U32 R58, RZ, RZ, R90 ;  /* 0x000000ffff3a7224 */ /* 0x000fca00078e005a */
[----:B------:R0:W-:Y:S05]  /*2960*/  @P1 STG.E.U16 desc[UR36][R58.64+0x2], R104 ;  /* 0x000002683a001986 */ /* 0x0001ea000c101524 */
[----:B------:R-:W-:Y:S05]  /*2970*/  @!P0 BRA `(.L_x_41) ;  /* 0x0000000000048947 */ /* 0x000fea0003800000 */
[----:B------:R3:W5:Y:S02]  /*2980*/  LDG.E.LTC128B.U16 R106, desc[UR36][R6.64+0x10] ;  /* 0x00001024066a7981 */ /* 0x000764000c1e1520 */
.L_x_41:
[----:B------:R-:W-:Y:S05]  /*2990*/  BSYNC B1 ;  /* 0x0000000000017941 */ /* 0x000fea0003800000 */
.L_x_40:
[----:B0----5:R-:W-:Y:S01]  /*29a0*/  IMAD.U32 R104, R106, 0x10000, RZ ;  /* 0x000100006a687824 */ /* 0x021fe200078e00ff */
[----:B------:R-:W-:Y:S01]  /*29b0*/  ISETP.GT.AND P1, PT, R4, 0x9, PT ;  /* 0x000000090400780c */ /* 0x000fe20003f24270 */
[----:B------:R-:W-:Y:S02]  /*29c0*/  BSSY B1, `(.L_x_42) ;  /* 0x0000009000017945 */ /* 0x000fe40003800000 */
[----:B------:R-:W-:Y:S01]  /*29d0*/  FMUL R105, R104, R89 ;  /* 0x0000005968697220 */ /* 0x000fe20000400000 */
[----:B------:R-:W-:-:S03]  /*29e0*/  P2R R104, PR, RZ, 0x2 ;  /* 0x00000002ff687803 */ /* 0x000fc60000000000 */
[----:B------:R-:W-:-:S05]  /*29f0*/  FFMA R105, R60, R88, R105 ;  /* 0x000000583c697223 */ /* 0x000fca0000000069 */
[----:B------:R-:W-:-:S05]  /*2a00*/  F2FP.BF16.F32.PACK_AB R105, RZ, R105 ;  /* 0x00000069ff69723e */ /* 0x000fca00000010ff */
[----:B------:R0:W-:Y:S01]  /*2a10*/  @P0 STG.E.U16 desc[UR36][R14.64+0x10], R105 ;  /* 0x000010690e000986 */ /* 0x0001e2000c101524 */
[----:B------:R-:W-:-:S13]  /*2a20*/  ISETP.GT.AND P0, PT, R3, RZ, P1 ;  /* 0x000000ff0300720c */ /* 0x000fda0000f04270 */
[----:B0-----:R-:W-:Y:S05]  /*2a30*/  @!P0 BRA `(.L_x_43) ;  /* 0x0000000000048947 */ /* 0x001fea0003800000 */
[----:B------:R0:W5:Y:S02]  /*2a40*/  LDG.E.LTC128B.U16 R106, desc[UR36][R6.64+0x12] ;  /* 0x00001224066a7981 */ /* 0x000164000c1e1520 */
.L_x_43:
[----:B------:R-:W-:Y:S05]  /*2a50*/  BSYNC B1 ;  /* 0x0000000000017941 */ /* 0x000fea0003800000 */
.L_x_42:
[----:B-----5:R-:W-:Y:S01]  /*2a60*/  IMAD.U32 R60, R106, 0x10000, RZ ;  /* 0x000100006a3c7824 */ /* 0x020fe200078e00ff */
[----:B------:R-:W-:Y:S03]  /*2a70*/  BSSY B1, `(.L_x_44) ;  /* 0x0000008000017945 */ /* 0x000fe60003800000 */
[----:B------:R-:W-:-:S04]  /*2a80*/  FMUL R60, R60, R89 ;  /* 0x000000593c3c7220 */ /* 0x000fc80000400000 */
[----:B------:R-:W-:-:S05]  /*2a90*/  FFMA R60, R61, R88, R60 ;  /* 0x000000583d3c7223 */ /* 0x000fca000000003c */
[----:B------:R-:W-:-:S05]  /*2aa0*/  F2FP.BF16.F32.PACK_AB R60, RZ, R60 ;  /* 0x0000003cff3c723e */ /* 0x000fca00000010ff */
[----:B------:R4:W-:Y:S01]  /*2ab0*/  @P0 STG.E.U16 desc[UR36][R14.64+0x12], R60 ;  /* 0x0000123c0e000986 */ /* 0x0009e2000c101524 */
[----:B------:R-:W-:-:S13]  /*2ac0*/  ISETP.GT.AND P0, PT, R3, 0x8, P3 ;  /* 0x000000080300780c */ /* 0x000fda0001f04270 */
[----:B----4-:R-:W-:Y:S05]  /*2ad0*/  @!P0 BRA `(.L_x_45) ;  /* 0x0000000000048947 */ /* 0x010fea0003800000 */
[----:B------:R4:W5:Y:S02]  /*2ae0*/  LDG.E.LTC128B.U16 R106, desc[UR36][R56.64+0x10] ;  /* 0x00001024386a7981 */ /* 0x000964000c1e1520 */
.L_x_45:
[----:B------:R-:W-:Y:S05]  /*2af0*/  BSYNC B1 ;  /* 0x0000000000017941 */ /* 0x000fea0003800000 */
.L_x_44:
[----:B-----5:R-:W-:Y:S01]  /*2b00*/  IMAD.U32 R60, R106, 0x10000, RZ ;  /* 0x000100006a3c7824 */ /* 0x020fe200078e00ff */
[----:B------:R-:W-:Y:S03]  /*2b10*/  BSSY B1, `(.L_x_46) ;  /* 0x000000a000017945 */ /* 0x000fe60003800000 */
[----:B------:R-:W-:-:S04]  /*2b20*/  FMUL R61, R60, R89 ;  /* 0x000000593c3d7220 */ /* 0x000fc80000400000 */
[----:B------:R-:W-:-:S05]  /*2b30*/  FFMA R61, R62, R88, R61 ;  /* 0x000000583e3d7223 */ /* 0x000fca000000003d */
[----:B------:R-:W-:-:S05]  /*2b40*/  F2FP.BF16.F32.PACK_AB R61, RZ, R61 ;  /* 0x0000003dff3d723e */ /* 0x000fca00000010ff */
[----:B------:R0:W-:Y:S01]  /*2b50*/  @P0 STG.E.U16 desc[UR36][R58.64+0x10], R61 ;  /* 0x0000103d3a000986 */ /* 0x0001e2000c101524 */
[----:B------:R-:W-:-:S05]  /*2b60*/  IADD3 R113, P0, R113, 0x80, RZ ;  /* 0x0000008071717810 */ /* 0x000fca0007f1e0ff */
[----:B------:R-:W-:Y:S01]  /*2b70*/  IMAD.X R99, RZ, RZ, R99, P0 ;  /* 0x000000ffff637224 */ /* 0x000fe200000e0663 */
[----:B------:R-:W-:-:S13]  /*2b80*/  ISETP.GT.AND P0, PT, R3, 0x8, P1 ;  /* 0x000000080300780c */ /* 0x000fda0000f04270 */
[----:B0-----:R-:W-:Y:S05]  /*2b90*/  @!P0 BRA `(.L_x_47) ;  /* 0x0000000000048947 */ /* 0x001fea0003800000 */
[----:B------:R0:W5:Y:S02]  /*2ba0*/  LDG.E.LTC128B.U16 R106, desc[UR36][R56.64+0x12] ;  /* 0x00001224386a7981 */ /* 0x000164000c1e1520 */
.L_x_47:
[----:B------:R-:W-:Y:S05]  /*2bb0*/  BSYNC B1 ;  /* 0x0000000000017941 */ /* 0x000fea0003800000 */
.L_x_46:
[----:B-----5:R-:W-:Y:S01]  /*2bc0*/  IMAD.U32 R60, R106, 0x10000, RZ ;  /* 0x000100006a3c7824 */ /* 0x020fe200078e00ff */
[----:B------:R-:W-:Y:S01]  /*2bd0*/  ISETP.GT.AND P2, PT, R4, 0x10, PT ;  /* 0x000000100400780c */ /* 0x000fe20003f44270 */
[----:B------:R-:W-:Y:S01]  /*2be0*/  IMAD R62, R99, R96, RZ ;  /* 0x00000060633e7224 */ /* 0x000fe200078e02ff */
[----:B------:R-:W-:Y:S01]  /*2bf0*/  BSSY B1, `(.L_x_48) ;  /* 0x0000021000017945 */ /* 0x000fe20003800000 */
[----:B------:R-:W-:Y:S02]  /*2c00*/  FMUL R60, R60, R89 ;  /* 0x000000593c3c7220 */ /* 0x000fe40000400000 */
[----:B------:R-:W-:Y:S02]  /*2c10*/  IMAD R95, R113, R97, R62 ;  /* 0x00000061715f7224 */ /* 0x000fe400078e023e */
[----:B------:R-:W-:Y:S01]  /*2c20*/  FFMA R60, R63, R88, R60 ;  /* 0x000000583f3c7223 */ /* 0x000fe2000000003c */
[----:B------:R-:W-:-:S04]  /*2c30*/  IMAD.WIDE.U32 R62, R113, R96, R8 ;  /* 0x00000060713e7225 */ /* 0x000fc800078e0008 */
[----:B------:R-:W-:Y:S01]  /*2c40*/  F2FP.BF16.F32.PACK_AB R60, RZ, R60 ;  /* 0x0000003cff3c723e */ /* 0x000fe200000010ff */
[----:B------:R-:W-:-:S03]  /*2c50*/  IMAD.IADD R63, R95, 0x1, R63 ;  /* 0x000000015f3f7824 */ /* 0x000fc600078e023f */
[----:B------:R-:W-:Y:S01]  /*2c60*/  PRMT R99, R60, 0x7610, R99 ;  /* 0x000076103c637816 */ /* 0x000fe20000000063 */
[----:B------:R-:W-:-:S04]  /*2c70*/  IMAD.WIDE.U32 R60, R113, R96, R92 ;  /* 0x00000060713c7225 */ /* 0x000fc800078e005c */
[----:B------:R1:W-:Y:S01]  /*2c80*/  @P0 STG.E.U16 desc[UR36][R58.64+0x12], R99 ;  /* 0x000012633a000986 */ /* 0x0003e2000c101524 */
[----:B------:R-:W-:Y:S02]  /*2c90*/  IMAD.IADD R61, R61, 0x1, R95 ;  /* 0x000000013d3d7824 */ /* 0x000fe400078e025f */
[----:B------:R-:W-:-:S04]  /*2ca0*/  IMAD.WIDE.U32 R96, R113, R96, R100 ;  /* 0x0000006071607225 */ /* 0x000fc800078e0064 */
[----:B------:R-:W-:Y:S02]  /*2cb0*/  IMAD.IADD R97, R95, 0x1, R97 ;  /* 0x000000015f617824 */ /* 0x000fe400078e0261 */
[----:B-1----:R-:W-:Y:S01]  /*2cc0*/  IMAD.WIDE.U32 R98, R23, R20, R62 ;  /* 0x0000001417627225 */ /* 0x002fe200078e003e */
[----:B------:R-:W-:-:S04]  /*2cd0*/  LEA R62, P0, R60, R12, 0x1 ;  /* 0x0000000c3c3e7211 */ /* 0x000fc800078008ff */
[----:B------:R-:W-:Y:S01]  /*2ce0*/  LEA.HI.X R63, R60, R13, R61, 0x1, P0 ;  /* 0x0000000d3c3f7211 */ /* 0x000fe200000f0c3d */
[----:B------:R-:W-:Y:S01]  /*2cf0*/  IMAD.IADD R61, R111, 0x1, R99 ;  /* 0x000000016f3d7824 */ /* 0x000fe200078e0263 */
[----:B------:R-:W-:-:S04]  /*2d00*/  LEA R60, P0, R98, R12, 0x1 ;  /* 0x0000000c623c7211 */ /* 0x000fc800078008ff */
[----:B------:R-:W-:Y:S02]  /*2d10*/  LEA.HI.X R61, R98, R13, R61, 0x1, P0 ;  /* 0x0000000d623d7211 */ /* 0x000fe400000f0c3d */
[----:B------:R-:W-:-:S05]  /*2d20*/  IADD3 R94, P0, R94, R96, RZ ;  /* 0x000000605e5e7210 */ /* 0x000fca0007f1e0ff */
[----:B------:R-:W-:Y:S01]  /*2d30*/  IMAD.X R95, R97, 0x1, R93, P0 ;  /* 0x00000001615f7824 */ /* 0x000fe200000e065d */
[----:B------:R-:W-:-:S05]  /*2d40*/  IADD3 R92, P0, R8, R96, RZ ;  /* 0x00000060085c7210 */ /* 0x000fca0007f1e0ff */
[----:B------:R-:W-:Y:S01]  /*2d50*/  IMAD.X R93, R9, 0x1, R97, P0 ;  /* 0x00000001095d7824 */ /* 0x000fe200000e0661 */
[----:B------:R-:W-:Y:S01]  /*2d60*/  LEA R8, P0, R94, R12, 0x1 ;  /* 0x0000000c5e087211 */ /* 0x000fe200078008ff */
[----:B------:R-:W-:-:S03]  /*2d70*/  IMAD.WIDE.U32 R92, R23, R20, R92 ;  /* 0x00000014175c7225 */ /* 0x000fc600078e005c */
[----:B------:R-:W-:Y:S01]  /*2d80*/  LEA.HI.X R9, R94, R13, R95, 0x1, P0 ;  /* 0x0000000d5e097211 */ /* 0x000fe200000f0c5f */
[----:B------:R-:W-:Y:S01]  /*2d90*/  IMAD.IADD R20, R111, 0x1, R93 ;  /* 0x000000016f147824 */ /* 0x000fe200078e025d */
[----:B------:R-:W-:-:S04]  /*2da0*/  LEA R12, P0, R92, R12, 0x1 ;  /* 0x0000000c5c0c7211 */ /* 0x000fc800078008ff */
[----:B------:R-:W-:Y:S02]  /*2db0*/  LEA.HI.X R13, R92, R13, R20, 0x1, P0 ;  /* 0x0000000d5c0d7211 */ /* 0x000fe400000f0c14 */
[----:B------:R-:W-:Y:S02]  /*2dc0*/  ISETP.GT.AND P0, PT, R3, RZ, P2 ;  /* 0x000000ff0300720c */ /* 0x000fe40001704270 */
[----:B------:R-:W-:-:S11]  /*2dd0*/  P2R R92, PR, RZ, 0x4 ;  /* 0x00000004ff5c7803 */ /* 0x000fd60000000000 */
[----:B------:R-:W-:Y:S05]  /*2de0*/  @!P0 BRA `(.L_x_49) ;  /* 0x0000000000048947 */ /* 0x000fea0003800000 */
[----:B------:R1:W5:Y:S02]  /*2df0*/  LDG.E.LTC128B.U16 R106, desc[UR36][R6.64+0x20] ;  /* 0x00002024066a7981 */ /* 0x000364000c1e1520 */
.L_x_49:
[----:B------:R-:W-:Y:S05]  /*2e00*/  BSYNC B1 ;  /* 0x0000000000017941 */ /* 0x000fea0003800000 */
.L_x_48:
[----:B-----5:R-:W-:Y:S01]  /*2e10*/  IMAD.U32 R20, R106, 0x10000, RZ ;  /* 0x000100006a147824 */ /* 0x020fe200078e00ff */
        /* <DEDUP_REMOVED lines=10> */
.L_x_51:
[----:B------:R-:W-:Y:S05]  /*2ec0*/  BSYNC B1 ;  /* 0x0000000000017941 */ /* 0x000fea0003800000 */
.L_x_50:
[----:B-----5:R-:W-:Y:S01]  /*2ed0*/  IMAD.U32 R20, R106, 0x10000, RZ ;  /* 0x000100006a147824 */ /* 0x020fe200078e00ff */
[----:B------:R-:W-:Y:S03]  /*2ee0*/  BSSY B1, `(.L_x_52) ;  /* 0x0000008000017945 */ /* 0x000fe60003800000 */
[----:B------:R-:W-:-:S04]  /*2ef0*/  FMUL R20, R20, R89 ;  /* 0x0000005914147220 */ /* 0x000fc80000400000 */
[----:B------:R-:W-:-:S05]  /*2f00*/  FFMA R20, R65, R88, R20 ;  /* 0x0000005841147223 */ /* 0x000fca0000000014 */
[----:B------:R-:W-:-:S05]  /*2f10*/  F2FP.BF16.F32.PACK_AB R20, RZ, R20 ;  /* 0x00000014ff14723e */ /* 0x000fca00000010ff */
[----:B------:R0:W-:Y:S01]  /*2f20*/  @P0 STG.E.U16 desc[UR36][R14.64+0x22], R20 ;  /* 0x000022140e000986 */ /* 0x0001e2000c101524 */
[----:B------:R-:W-:-:S13]  /*2f30*/  ISETP.GT.AND P0, PT, R3, 0x8, P2 ;  /* 0x000000080300780c */ /* 0x000fda0001704270 */
[----:B0-----:R-:W-:Y:S05]  /*2f40*/  @!P0 BRA `(.L_x_53) ;  /* 0x0000000000048947 */ /* 0x001fea0003800000 */
[----:B------:R0:W5:Y:S02]  /*2f50*/  LDG.E.LTC128B.U16 R106, desc[UR36][R56.64+0x20] ;  /* 0x00002024386a7981 */ /* 0x000164000c1e1520 */
.L_x_53:
[----:B------:R-:W-:Y:S05]  /*2f60*/  BSYNC B1 ;  /* 0x0000000000017941 */ /* 0x000fea0003800000 */
.L_x_52:
        /* <DEDUP_REMOVED lines=9> */
.L_x_55:
[----:B------:R-:W-:Y:S05]  /*3000*/  BSYNC B1 ;  /* 0x0000000000017941 */ /* 0x000fea0003800000 */
.L_x_54:
        /* <DEDUP_REMOVED lines=11> */
.L_x_57:
[----:B------:R-:W-:Y:S05]  /*30c0*/  BSYNC B1 ;  /* 0x0000000000017941 */ /* 0x000fea0003800000 */
.L_x_56:
[----:B-----5:R-:W-:Y:S01]  /*30d0*/  IMAD.U32 R20, R106, 0x10000, RZ ;  /* 0x000100006a147824 */ /* 0x020fe200078e00ff */
[----:B------:R-:W-:Y:S01]  /*30e0*/  ISETP.GT.AND P1, PT, R4, 0x19, PT ;  /* 0x000000190400780c */ /* 0x000fe20003f24270 */
[----:B------:R-:W-:Y:S02]  /*30f0*/  BSSY B1, `(.L_x_58) ;  /* 0x0000009000017945 */ /* 0x000fe40003800000 */
[----:B------:R-:W-:-:S04]  /*3100*/  FMUL R23, R20, R89 ;  /* 0x0000005914177220 */ /* 0x000fc80000400000 */
[----:B------:R-:W-:Y:S01]  /*3110*/  FFMA R23, R68, R88, R23 ;  /* 0x0000005844177223 */ /* 0x000fe20000000017 */
[----:B------:R-:W-:-:S04]  /*3120*/  P2R R68, PR, RZ, 0x2 ;  /* 0x00000002ff447803 */ /* 0x000fc80000000000 */
[----:B------:R-:W-:-:S05]  /*3130*/  F2FP.BF16.F32.PACK_AB R23, RZ, R23 ;  /* 0x00000017ff17723e */ /* 0x000fca00000010ff */
[----:B------:R0:W-:Y:S01]  /*3140*/  @P0 STG.E.U16 desc[UR36][R14.64+0x30], R23 ;  /* 0x000030170e000986 */ /* 0x0001e2000c101524 */
[----:B------:R-:W-:-:S13]  /*3150*/  ISETP.GT.AND P0, PT, R3, RZ, P1 ;  /* 0x000000ff0300720c */ /* 0x000fda0000f04270 */
[----:B0-----:R-:W-:Y:S05]  /*3160*/  @!P0 BRA `(.L_x_59) ;  /* 0x0000000000048947 */ /* 0x001fea0003800000 */
[----:B------:R0:W5:Y:S02]  /*3170*/  LDG.E.LTC128B.U16 R106, desc[UR36][R6.64+0x32] ;  /* 0x00003224066a7981 */ /* 0x000164000c1e1520 */
.L_x_59:
[----:B------:R-:W-:Y:S05]  /*3180*/  BSYNC B1 ;  /* 0x0000000000017941 */ /* 0x000fea0003800000 */
.L_x_58:
        /* <DEDUP_REMOVED lines=9> */
.L_x_61:
[----:B------:R-:W-:Y:S05]  /*3220*/  BSYNC B1 ;  /* 0x0000000000017941 */ /* 0x000fea0003800000 */
.L_x_60:
        /* <DEDUP_REMOVED lines=9> */
.L_x_63:
[----:B------:R-:W-:Y:S05]  /*32c0*/  BSYNC B1 ;  /* 0x0000000000017941 */ /* 0x000fea0003800000 */
.L_x_62:
        /* <DEDUP_REMOVED lines=11> */
.L_x_65:
[----:B------:R-:W-:Y:S05]  /*3380*/  BSYNC B1 ;  /* 0x0000000000017941 */ /* 0x000fea0003800000 */
.L_x_64:
        /* <DEDUP_REMOVED lines=11> */
.L_x_67:
[----:B------:R-:W-:Y:S05]  /*3440*/  BSYNC B1 ;  /* 0x0000000000017941 */ /* 0x000fea0003800000 */
.L_x_66:
        /* <DEDUP_REMOVED lines=9> */
.L_x_69:
[----:B------:R-:W-:Y:S05]  /*34e0*/  BSYNC B1 ;  /* 0x0000000000017941 */ /* 0x000fea0003800000 */
.L_x_68:
        /* <DEDUP_REMOVED lines=9> */
.L_x_71:
[----:B------:R-:W-:Y:S05]  /*3580*/  BSYNC B1 ;  /* 0x0000000000017941 */ /* 0x000fea0003800000 */
.L_x_70:
        /* <DEDUP_REMOVED lines=11> */
.L_x_73:
[----:B------:R-:W-:Y:S05]  /*3640*/  BSYNC B1 ;  /* 0x0000000000017941 */ /* 0x000fea0003800000 */
.L_x_72:
        /* <DEDUP_REMOVED lines=11> */
.L_x_75:
[----:B------:R-:W-:Y:S05]  /*3700*/  BSYNC B1 ;  /* 0x0000000000017941 */ /* 0x000fea0003800000 */
.L_x_74:
        /* <DEDUP_REMOVED lines=9> */
.L_x_77:
[----:B------:R-:W-:Y:S05]  /*37a0*/  BSYNC B1 ;  /* 0x0000000000017941 */ /* 0x000fea0003800000 */
.L_x_76:
        /* <DEDUP_REMOVED lines=9> */
.L_x_79:
[----:B------:R-:W-:Y:S05]  /*3840*/  BSYNC B1 ;  /* 0x0000000000017941 */ /* 0x000fea0003800000 */
.L_x_78:
[----:B-----5:R-:W-:Y:S01]  /*3850*/  IMAD.U32 R20, R106, 0x10000, RZ ;  /* 0x000100006a147824 */ /* 0x020fe200078e00ff */
[----:B------:R-:W-:Y:S01]  /*3860*/  ISETP.GT.AND P6, PT, R4, 0x30, PT ;  /* 0x000000300400780c */ /* 0x000fe20003fc4270 */
[----:B------:R-:W-:Y:S02]  /*3870*/  BSSY B1, `(.L_x_80) ;  /* 0x0000008000017945 */ /* 0x000fe40003800000 */
[----:B------:R-:W-:-:S04]  /*3880*/  FMUL R20, R20, R89 ;  /* 0x0000005914147220 */ /* 0x000fc80000400000 */
[----:B------:R-:W-:-:S05]  /*3890*/  FFMA R20, R79, R88, R20 ;  /* 0x000000584f147223 */ /* 0x000fca0000000014 */
[----:B------:R-:W-:-:S05]  /*38a0*/  F2FP.BF16.F32.PACK_AB R20, RZ, R20 ;  /* 0x00000014ff14723e */ /* 0x000fca00000010ff */
[----:B------:R0:W-:Y:S01]  /*38b0*/  @P0 STG.E.U16 desc[UR36][R58.64+0x52], R20 ;  /* 0x000052143a000986 */ /* 0x0001e2000c101524 */
[----:B------:R-:W-:-:S13]  /*38c0*/  ISETP.GT.AND P0, PT, R3, RZ, P6 ;  /* 0x000000ff0300720c */ /* 0x000fda0003704270 */
[----:B0-----:R-:W-:Y:S05]  /*38d0*/  @!P0 BRA `(.L_x_81) ;  /* 0x0000000000048947 */ /* 0x001fea0003800000 */
[----:B------:R0:W5:Y:S02]  /*38e0*/  LDG.E.LTC128B.U16 R106, desc[UR36][R6.64+0x60] ;  /* 0x00006024066a7981 */ /* 0x000164000c1e1520 */
.L_x_81:
[----:B------:R-:W-:Y:S05]  /*38f0*/  BSYNC B1 ;  /* 0x0000000000017941 */ /* 0x000fea0003800000 */
.L_x_80:
        /* <DEDUP_REMOVED lines=10> */
.L_x_83:
[----:B------:R-:W-:Y:S05]  /*39a0*/  BSYNC B1 ;  /* 0x0000000000017941 */ /* 0x000fea0003800000 */
.L_x_82:
        /* <DEDUP_REMOVED lines=9> */
.L_x_85:
[----:B------:R-:W-:Y:S05]  /*3a40*/  BSYNC B1 ;  /* 0x0000000000017941 */ /* 0x000fea0003800000 */
.L_x_84:
        /* <DEDUP_REMOVED lines=9> */
.L_x_87:
[----:B------:R-:W-:Y:S05]  /*3ae0*/  BSYNC B1 ;  /* 0x0000000000017941 */ /* 0x000fea0003800000 */
.L_x_86:
        /* <DEDUP_REMOVED lines=10> */
.L_x_89:
[----:B------:R-:W-:Y:S05]  /*3b90*/  BSYNC B1 ;  /* 0x0000000000017941 */ /* 0x000fea0003800000 */
.L_x_88:
[----:B-----5:R-:W-:Y:S01]  /*3ba0*/  IMAD.U32 R20, R106, 0x10000, RZ ;  /* 0x000100006a147824 */ /* 0x020fe200078e00ff */
[----:B------:R-:W-:Y:S03]  /*3bb0*/  BSSY B1, `(.L_x_90) ;  /* 0x000000f000017945 */ /* 0x000fe60003800000 */
[----:B------:R-:W-:-:S04]  /*3bc0*/  FMUL R23, R20, R89 ;  /* 0x0000005914177220 */ /* 0x000fc80000400000 */
[----:B------:R-:W-:-:S05]  /*3bd0*/  FFMA R23, R84, R88, R23 ;  /* 0x0000005854177223 */ /* 0x000fca0000000017 */
[----:B------:R-:W-:-:S05]  /*3be0*/  F2FP.BF16.F32.PACK_AB R23, RZ, R23 ;  /* 0x00000017ff17723e */ /* 0x000fca00000010ff */
[----:B------:R0:W-:Y:S01]  /*3bf0*/  @P0 STG.E.U16 desc[UR36][R14.64+0x70], R23 ;  /* 0x000070170e000986 */ /* 0x0001e2000c101524 */
[----:B------:R-:W-:-:S05]  /*3c00*/  IADD3 R64, P0, R5, R90, RZ ;  /* 0x0000005a05407210 */ /* 0x000fca0007f1e0ff */
[----:B------:R-:W-:Y:S01]  /*3c10*/  IMAD.X R65, R21, 0x1, R91, P0 ;  /* 0x0000000115417824 */ /* 0x000fe200000e065b */
[----:B------:R-:W-:-:S05]  /*3c20*/  IADD3 R66, P0, R5, R90, RZ ;  /* 0x0000005a05427210 */ /* 0x000fca0007f1e0ff */
[----:B------:R-:W-:Y:S01]  /*3c30*/  IMAD.X R67, R21, 0x1, R91, P0 ;  /* 0x0000000115437824 */ /* 0x000fe200000e065b */
[----:B------:R-:W-:-:S05]  /*3c40*/  IADD3 R20, P0, R5, R14, RZ ;  /* 0x0000000e05147210 */ /* 0x000fca0007f1e0ff */
[----:B------:R-:W-:Y:S01]  /*3c50*/  IMAD.X R21, R21, 0x1, R15, P0 ;  /* 0x0000000115157824 */ /* 0x000fe200000e060f */
[----:B------:R-:W-:-:S04]  /*3c60*/  ISETP.GT.AND P0, PT, R4, 0x39, PT ;  /* 0x000000390400780c */ /* 0x000fc80003f04270 */
[----:B------:R-:W-:-:S13]  /*3c70*/  ISETP.GT.AND P3, PT, R3, RZ, P0 ;  /* 0x000000ff0300720c */ /* 0x000fda0000764270 */
[----:B0-----:R-:W-:Y:S05]  /*3c80*/  @!P3 BRA `(.L_x_91) ;  /* 0x000000000004b947 */ /* 0x001fea0003800000 */
[----:B------:R0:W5:Y:S02]  /*3c90*/  LDG.E.LTC128B.U16 R106, desc[UR36][R6.64+0x72] ;  /* 0x00007224066a7981 */ /* 0x000164000c1e1520 */
.L_x_91:
[----:B------:R-:W-:Y:S05]  /*3ca0*/  BSYNC B1 ;  /* 0x0000000000017941 */ /* 0x000fea0003800000 */
.L_x_90:
        /* <DEDUP_REMOVED lines=9> */
.L_x_93:
[----:B------:R-:W-:Y:S05]  /*3d40*/  BSYNC B1 ;  /* 0x0000000000017941 */ /* 0x000fea0003800000 */
.L_x_92:
        /* <DEDUP_REMOVED lines=9> */
.L_x_95:
[----:B------:R-:W-:Y:S05]  /*3de0*/  BSYNC B1 ;  /* 0x0000000000017941 */ /* 0x000fea0003800000 */
.L_x_94:
[----:B-----5:R-:W-:-:S04]  /*3df0*/  IMAD.U32 R4, R106, 0x10000, RZ ;  /* 0x000100006a047824 */ /* 0x020fc800078e00ff */
[----:B------:R-:W-:-:S04]  /*3e00*/  FMUL R4, R4, R89 ;  /* 0x0000005904047220 */ /* 0x000fc80000400000 */
[----:B------:R-:W-:-:S05]  /*3e10*/  FFMA R4, R87, R88, R4 ;  /* 0x0000005857047223 */ /* 0x000fca0000000004 */
[----:B------:R-:W-:-:S04]  /*3e20*/  F2FP.BF16.F32.PACK_AB R4, RZ, R4 ;  /* 0x00000004ff04723e */ /* 0x000fc800000010ff */
[----:B-1-3--:R-:W-:-:S05]  /*3e30*/  PRMT R6, R4, 0x7610, R6 ;  /* 0x0000761004067816 */ /* 0x00afca0000000006 */
[----:B------:R1:W-:Y:S01]  /*3e40*/  @P3 STG.E.U16 desc[UR36][R58.64+0x72], R6 ;  /* 0x000072063a003986 */ /* 0x0003e2000c101524 */
[----:B------:R-:W-:-:S13]  /*3e50*/  ISETP.GT.AND P3, PT, R3, 0x80, P5 ;  /* 0x000000800300780c */ /* 0x000fda0002f64270 */
[----:B------:R-:W3:Y:S01]  /*3e60*/  @P3 LDG.E.LTC128B.U16 R106, desc[UR36][R62.64] ;  /* 0x000000243e6a3981 */ /* 0x000ee2000c1e1520 */
[----:B------:R-:W-:Y:S01]  /*3e70*/  BSSY B1, `(.L_x_96) ;  /* 0x000000a000017945 */ /* 0x000fe20003800000 */
[----:B---3--:R-:W-:-:S04]  /*3e80*/  IMAD.U32 R4, R106, 0x10000, RZ ;  /* 0x000100006a047824 */ /* 0x008fc800078e00ff */
[----:B------:R-:W-:-:S04]  /*3e90*/  FMUL R5, R4, R89 ;  /* 0x0000005904057220 */ /* 0x000fc80000400000 */
[----:B------:R-:W-:-:S05]  /*3ea0*/  FFMA R5, R24, R88, R5 ;  /* 0x0000005818057223 */ /* 0x000fca0000000005 */
[----:B------:R-:W-:-:S05]  /*3eb0*/  F2FP.BF16.F32.PACK_AB R5, RZ, R5 ;  /* 0x00000005ff05723e */ /* 0x000fca00000010ff */
[----:B------:R1:W-:Y:S01]  /*3ec0*/  @P3 STG.E.U16 desc[UR36][R20.64], R5 ;  /* 0x0000000514003986 */ /* 0x0003e2000c101524 */
[----:B------:R-:W-:-:S04]  /*3ed0*/  ISETP.NE.AND P3, PT, R107, RZ, PT ;  /* 0x000000ff6b00720c */ /* 0x000fc80003f65270 */
[----:B------:R-:W-:-:S13]  /*3ee0*/  ISETP.GT.AND P3, PT, R3, 0x80, P3 ;  /* 0x000000800300780c */ /* 0x000fda0001f64270 */
[----:B-1----:R-:W-:Y:S05]  /*3ef0*/  @!P3 BRA `(.L_x_97) ;  /* 0x000000000004b947 */ /* 0x002fea0003800000 */
[----:B------:R1:W5:Y:S02]  /*3f00*/  LDG.E.LTC128B.U16 R106, desc[UR36][R60.64+0x2] ;  /* 0x000002243c6a7981 */ /* 0x000364000c1e1520 */
.L_x_97:
[----:B------:R-:W-:Y:S05]  /*3f10*/  BSYNC B1 ;  /* 0x0000000000017941 */ /* 0x000fea0003800000 */
.L_x_96:
[----:B-----5:R-:W-:Y:S01]  /*3f20*/  IMAD.U32 R4, R106, 0x10000, RZ ;  /* 0x000100006a047824 */ /* 0x020fe200078e00ff */
[----:B------:R-:W-:Y:S01]  /*3f30*/  ISETP.GT.AND P5, PT, R3, 0x88, P5 ;  /* 0x000000880300780c */ /* 0x000fe20002fa4270 */
[----:B------:R-:W-:Y:S01]  /*3f40*/  @P3 IMAD.MOV.U32 R5, RZ, RZ, R21 ;  /* 0x000000ffff053224 */ /* 0x000fe200078e0015 */
[----:B------:R-:W-:Y:S01]  /*3f50*/  BSSY B1, `(.L_x_98) ;  /* 0x0000009000017945 */ /* 0x000fe20003800000 */
[----:B------:R-:W-:-:S04]  /*3f60*/  FMUL R4, R4, R89 ;  /* 0x0000005904047220 */ /* 0x000fc80000400000 */
[----:B------:R-:W-:-:S05]  /*3f70*/  FFMA R4, R25, R88, R4 ;  /* 0x0000005819047223 */ /* 0x000fca0000000004 */
[----:B------:R-:W-:-:S04]  /*3f80*/  F2FP.BF16.F32.PACK_AB R4, RZ, R4 ;  /* 0x00000004ff04723e */ /* 0x000fc800000010ff */
[----:B------:R-:W-:Y:S01]  /*3f90*/  PRMT R6, R4, 0x7610, R6 ;  /* 0x0000761004067816 */ /* 0x000fe20000000006 */
[----:B------:R-:W-:-:S05]  /*3fa0*/  @P3 IMAD.MOV.U32 R4, RZ, RZ, R20 ;  /* 0x000000ffff043224 */ /* 0x000fca00078e0014 */
[----:B------:R3:W-:Y:S01]  /*3fb0*/  @P3 STG.E.U16 desc[UR36][R4.64+0x2], R6 ;  /* 0x0000020604003986 */ /* 0x0007e2000c101524 */
[----:B------:R-:W-:Y:S05]  /*3fc0*/  @!P5 BRA `(.L_x_99) ;  /* 0x000000000004d947 */ /* 0x000fea0003800000 */
[----:B------:R0:W5:Y:S02]  /*3fd0*/  LDG.E.LTC128B.U16 R106, desc[UR36][R8.64] ;  /* 0x00000024086a7981 */ /* 0x000164000c1e1520 */
.L_x_99:
[----:B------:R-:W-:Y:S05]  /*3fe0*/  BSYNC B1 ;  /* 0x0000000000017941 */ /* 0x000fea0003800000 */
.L_x_98:
[----:B---3-5:R-:W-:Y:S01]  /*3ff0*/  IMAD.U32 R4, R106, 0x10000, RZ ;  /* 0x000100006a047824 */ /* 0x028fe200078e00ff */
[----:B------:R-:W-:Y:S01]  /*4000*/  ISETP.NE.AND P3, PT, R107, RZ, PT ;  /* 0x000000ff6b00720c */ /* 0x000fe20003f65270 */
[----:B------:R-:W-:Y:S02]  /*4010*/  BSSY B1, `(.L_x_100) ;  /* 0x0000008000017945 */ /* 0x000fe40003800000 */
[----:B------:R-:W-:Y:S01]  /*4020*/  FMUL R5, R4, R89 ;  /* 0x0000005904057220 */ /* 0x000fe20000400000 */
[----:B------:R-:W-:-:S03]  /*4030*/  ISETP.GT.AND P3, PT, R3, 0x88, P3 ;  /* 0x000000880300780c */ /* 0x000fc60001f64270 */
[----:B------:R-:W-:-:S05]  /*4040*/  FFMA R5, R26, R88, R5 ;  /* 0x000000581a057223 */ /* 0x000fca0000000005 */
[----:B------:R-:W-:-:S05]  /*4050*/  F2FP.BF16.F32.PACK_AB R5, RZ, R5 ;  /* 0x00000005ff05723e */ /* 0x000fca00000010ff */
[----:B------:R3:W-:Y:S01]  /*4060*/  @P5 STG.E.U16 desc[UR36][R64.64], R5 ;  /* 0x0000000540005986 */ /* 0x0007e2000c101524 */
[----:B------:R-:W-:Y:S05]  /*4070*/  @!P3 BRA `(.L_x_101) ;  /* 0x000000000004b947 */ /* 0x000fea0003800000 */
[----:B------:R0:W5:Y:S02]  /*4080*/  LDG.E.LTC128B.U16 R106, desc[UR36][R12.64+0x2] ;  /* 0x000002240c6a7981 */ /* 0x000164000c1e1520 */
.L_x_101:
[----:B------:R-:W-:Y:S05]  /*4090*/  BSYNC B1 ;  /* 0x0000000000017941 */ /* 0x000fea0003800000 */
.L_x_100:
[----:B-----5:R-:W-:Y:S01]  /*40a0*/  IMAD.U32 R4, R106, 0x10000, RZ ;  /* 0x000100006a047824 */ /* 0x020fe200078e00ff */
[----:B------:R-:W-:Y:S01]  /*40b0*/  ISETP.NE.AND P5, PT, R108, RZ, PT ;  /* 0x000000ff6c00720c */ /* 0x000fe20003fa5270 */
[----:B------:R-:W-:Y:S02]  /*40c0*/  BSSY B1, `(.L_x_102) ;  /* 0x0000008000017945 */ /* 0x000fe40003800000 */
[----:B------:R-:W-:-:S04]  /*40d0*/  FMUL R4, R4, R89 ;  /* 0x0000005904047220 */ /* 0x000fc80000400000 */
[----:B------:R-:W-:-:S05]  /*40e0*/  FFMA R4, R27, R88, R4 ;  /* 0x000000581b047223 */ /* 0x000fca0000000004 */
[----:B------:R-:W-:-:S05]  /*40f0*/  F2FP.BF16.F32.PACK_AB R4, RZ, R4 ;  /* 0x00000004ff04723e */ /* 0x000fca00000010ff */
[----:B------:R0:W-:Y:S01]  /*4100*/  @P3 STG.E.U16 desc[UR36][R66.64+0x2], R4 ;  /* 0x0000020442003986 */ /* 0x0001e2000c101524 */
[----:B------:R-:W-:-:S13]  /*4110*/  ISETP.GT.AND P3, PT, R3, 0x80, P5 ;  /* 0x000000800300780c */ /* 0x000fda0002f64270 */
[----:B0-----:R-:W-:Y:S05]  /*4120*/  @!P3 BRA `(.L_x_103) ;  /* 0x000000000004b947 */ /* 0x001fea0003800000 */
[----:B------:R0:W5:Y:S02]  /*4130*/  LDG.E.LTC128B.U16 R106, desc[UR36][R60.64+0x10] ;  /* 0x000010243c6a7981 */ /* 0x000164000c1e1520 */
.L_x_103:
[----:B------:R-:W-:Y:S05]  /*4140*/  BSYNC B1 ;  /* 0x0000000000017941 */ /* 0x000fea0003800000 */
.L_x_102:
[----:B-----5:R-:W-:Y:S01]  /*4150*/  IMAD.U32 R4, R106, 0x10000, RZ ;  /* 0x000100006a047824 */ /* 0x020fe200078e00ff */
[----:B------:R-:W-:Y:S01]  /*4160*/  ISETP.NE.AND P5, PT, R104, RZ, PT ;  /* 0x000000ff6800720c */ /* 0x000fe20003fa5270 */
[----:B------:R-:W-:Y:S02]  /*4170*/  BSSY B1, `(.L_x_104) ;  /* 0x000000b000017945 */ /* 0x000fe40003800000 */
[----:B---3--:R-:W-:Y:S01]  /*4180*/  FMUL R5, R4, R89 ;  /* 0x0000005904057220 */ /* 0x008fe20000400000 */
[----:B------:R-:W-:-:S03]  /*4190*/  @P3 IMAD.MOV.U32 R4, RZ, RZ, R20 ;  /* 0x000000ffff043224 */ /* 0x000fc600078e0014 */
[----:B------:R-:W-:-:S05]  /*41a0*/  FFMA R5, R28, R88, R5 ;  /* 0x000000581c057223 */ /* 0x000fca0000000005 */
[----:B------:R-:W-:-:S04]  /*41b0*/  F2FP.BF16.F32.PACK_AB R5, RZ, R5 ;  /* 0x00000005ff05723e */ /* 0x000fc800000010ff */
[----:B------:R-:W-:Y:S01]  /*41c0*/  PRMT R6, R5, 0x7610, R6 ;  /* 0x0000761005067816 */ /* 0x000fe20000000006 */
[----:B------:R-:W-:-:S05]  /*41d0*/  @P3 IMAD.MOV.U32 R5, RZ, RZ, R21 ;  /* 0x000000ffff053224 */ /* 0x000fca00078e0015 */
[----:B------:R3:W-:Y:S01]  /*41e0*/  @P3 STG.E.U16 desc[UR36][R4.64+0x10], R6 ;  /* 0x0000100604003986 */ /* 0x0007e2000c101524 */
[----:B------:R-:W-:-:S13]  /*41f0*/  ISETP.GT.AND P3, PT, R3, 0x80, P5 ;  /* 0x000000800300780c */ /* 0x000fda0002f64270 */
[----:B---3--:R-:W-:Y:S05]  /*4200*/  @!P3 BRA `(.L_x_105) ;  /* 0x000000000004b947 */ /* 0x008fea0003800000 */
[----:B------:R3:W5:Y:S02]  /*4210*/  LDG.E.LTC128B.U16 R106, desc[UR36][R60.64+0x12] ;  /* 0x000012243c6a7981 */ /* 0x000764000c1e1520 */
.L_x_105:
[----:B------:R-:W-:Y:S05]  /*4220*/  BSYNC B1 ;  /* 0x0000000000017941 */ /* 0x000fea0003800000 */
.L_x_104:
[----:B-----5:R-:W-:Y:S01]  /*4230*/  IMAD.U32 R4, R106, 0x10000, RZ ;  /* 0x000100006a047824 */ /* 0x020fe200078e00ff */
[----:B------:R-:W-:Y:S01]  /*4240*/  BSSY B1, `(.L_x_106) ;  /* 0x000000c000017945 */ /* 0x000fe20003800000 */
[----:B------:R-:W-:Y:S02]  /*4250*/  @P3 IMAD.MOV.U32 R5, RZ, RZ, R21 ;  /* 0x000000ffff053224 */ /* 0x000fe400078e0015 */
[----:B------:R-:W-:-:S04]  /*4260*/  FMUL R4, R4, R89 ;  /* 0x0000005904047220 */ /* 0x000fc80000400000 */
[----:B------:R-:W-:-:S05]  /*4270*/  FFMA R4, R29, R88, R4 ;  /* 0x000000581d047223 */ /* 0x000fca0000000004 */
[----:B------:R-:W-:-:S04]  /*4280*/  F2FP.BF16.F32.PACK_AB R4, RZ, R4 ;  /* 0x00000004ff04723e */ /* 0x000fc800000010ff */
[----:B------:R-:W-:Y:S01]  /*4290*/  PRMT R6, R4, 0x7610, R6 ;  /* 0x0000761004067816 */ /* 0x000fe20000000006 */
[----:B------:R-:W-:-:S05]  /*42a0*/  @P3 IMAD.MOV.U32 R4, RZ, RZ, R20 ;  /* 0x000000ffff043224 */ /* 0x000fca00078e0014 */
[----:B------:R0:W-:Y:S01]  /*42b0*/  @P3 STG.E.U16 desc[UR36][R4.64+0x12], R6 ;  /* 0x0000120604003986 */ /* 0x0001e2000c101524 */
[----:B------:R-:W-:-:S04]  /*42c0*/  ISETP.NE.AND P3, PT, R108, RZ, PT ;  /* 0x000000ff6c00720c */ /* 0x000fc80003f65270 */
[----:B------:R-:W-:-:S13]  /*42d0*/  ISETP.GT.AND P3, PT, R3, 0x88, P3 ;  /* 0x000000880300780c */ /* 0x000fda0001f64270 */
[----:B0-----:R-:W-:Y:S05]  /*42e0*/  @!P3 BRA `(.L_x_107) ;  /* 0x000000000004b947 */ /* 0x001fea0003800000 */
[----:B------:R0:W5:Y:S02]  /*42f0*/  LDG.E.LTC128B.U16 R106, desc[UR36][R12.64+0x10] ;  /* 0x000010240c6a7981 */ /* 0x000164000c1e1520 */
.L_x_107:
[----:B------:R-:W-:Y:S05]  /*4300*/  BSYNC B1 ;  /* 0x0000000000017941 */ /* 0x000fea0003800000 */
.L_x_106:
        /* <DEDUP_REMOVED lines=9> */
.L_x_109:
[----:B------:R-:W-:Y:S05]  /*43a0*/  BSYNC B1 ;  /* 0x0000000000017941 */ /* 0x000fea0003800000 */
.L_x_108:
[----:B-----5:R-:W-:Y:S01]  /*43b0*/  IMAD.U32 R4, R106, 0x10000, RZ ;  /* 0x000100006a047824 */ /* 0x020fe200078e00ff */
[----:B------:R-:W-:Y:S01]  /*43c0*/  ISETP.NE.AND P5, PT, R92, RZ, PT ;  /* 0x000000ff5c00720c */ /* 0x000fe20003fa5270 */
        /* <DEDUP_REMOVED lines=8> */
[----:B------:R-:W-:-:S13]  /*4450*/  ISETP.GT.AND P3, PT, R3, 0x80, P5 ;  /* 0x000000800300780c */ /* 0x000fda0002f64270 */
[----:B0-----:R-:W-:Y:S05]  /*4460*/  @!P3 BRA `(.L_x_111) ;  /* 0x000000000004b947 */ /* 0x001fea0003800000 */
[----:B------:R0:W5:Y:S02]  /*4470*/  LDG.E.LTC128B.U16 R106, desc[UR36][R60.64+0x20] ;  /* 0x000020243c6a7981 */ /* 0x000164000c1e1520 */
.L_x_111:
[----:B------:R-:W-:Y:S05]  /*4480*/  BSYNC B1 ;  /* 0x0000000000017941 */ /* 0x000fea0003800000 */
.L_x_110:
[----:B-----5:R-:W-:Y:S01]  /*4490*/  IMAD.U32 R4, R106, 0x10000, RZ ;  /* 0x000100006a047824 */ /* 0x020fe200078e00ff */
[----:B------:R-:W-:Y:S01]  /*44a0*/  ISETP.NE.AND P5, PT, R93, RZ, PT ;  /* 0x000000ff5d00720c */ /* 0x000fe20003fa5270 */
[----:B------:R-:W-:Y:S02]  /*44b0*/  BSSY B1, `(.L_x_112) ;  /* 0x000000b000017945 */ /* 0x000fe40003800000 */
[----:B------:R-:W-:Y:S01]  /*44c0*/  FMUL R5, R4, R89 ;  /* 0x0000005904057220 */ /* 0x000fe20000400000 */
[----:B------:R-:W-:-:S03]  /*44d0*/  @P3 IMAD.MOV.U32 R4, RZ, RZ, R20 ;  /* 0x000000ffff043224 */ /* 0x000fc600078e0014 */
        /* <DEDUP_REMOVED lines=8> */
.L_x_113:
[----:B------:R-:W-:Y:S05]  /*4560*/  BSYNC B1 ;  /* 0x0000000000017941 */ /* 0x000fea0003800000 */
.L_x_112:
        /* <DEDUP_REMOVED lines=13> */
.L_x_115:
[----:B------:R-:W-:Y:S05]  /*4640*/  BSYNC B1 ;  /* 0x0000000000017941 */ /* 0x000fea0003800000 */
.L_x_114:
[----:B-----5:R-:W-:Y:S01]  /*4650*/  IMAD.U32 R4, R106, 0x10000, RZ ;  /* 0x000100006a047824 */ /* 0x020fe200078e00ff */
[----:B------:R-:W-:Y:S03]  /*4660*/  BSSY B1, `(.L_x_116) ;  /* 0x000000b000017945 */ /* 0x000fe60003800000 */
        /* <DEDUP_REMOVED lines=10> */
.L_x_117:
[----:B------:R-:W-:Y:S05]  /*4710*/  BSYNC B1 ;  /* 0x0000000000017941 */ /* 0x000fea0003800000 */
.L_x_116:
        /* <DEDUP_REMOVED lines=13> */
.L_x_119:
[----:B------:R-:W-:Y:S05]  /*47f0*/  BSYNC B1 ;  /* 0x0000000000017941 */ /* 0x000fea0003800000 */
.L_x_118:
        /* <DEDUP_REMOVED lines=13> */
.L_x_121:
[----:B------:R-:W-:Y:S05]  /*48d0*/  BSYNC B1 ;  /* 0x0000000000017941 */ /* 0x000fea0003800000 */
.L_x_120:
        /* <DEDUP_REMOVED lines=13> */
.L_x_123:
[----:B------:R-:W-:Y:S05]  /*49b0*/  BSYNC B1 ;  /* 0x0000000000017941 */ /* 0x000fea0003800000 */
.L_x_122:
        /* <DEDUP_REMOVED lines=12> */
.L_x_125:
[----:B------:R-:W-:Y:S05]  /*4a80*/  BSYNC B1 ;  /* 0x0000000000017941 */ /* 0x000fea0003800000 */
.L_x_124:
        /* <DEDUP_REMOVED lines=13> */
.L_x_127:
[----:B------:R-:W-:Y:S05]  /*4b60*/  BSYNC B1 ;  /* 0x0000000000017941 */ /* 0x000fea0003800000 */
.L_x_126:
        /* <DEDUP_REMOVED lines=13> */
.L_x_129:
[----:B------:R-:W-:Y:S05]  /*4c40*/  BSYNC B1 ;  /* 0x0000000000017941 */ /* 0x000fea0003800000 */
.L_x_128:
        /* <DEDUP_REMOVED lines=13> */
.L_x_131:
[----:B------:R-:W-:Y:S05]  /*4d20*/  BSYNC B1 ;  /* 0x0000000000017941 */ /* 0x000fea0003800000 */
.L_x_130:
        /* <DEDUP_REMOVED lines=12> */
.L_x_133:
[----:B------:R-:W-:Y:S05]  /*4df0*/  BSYNC B1 ;  /* 0x0000000000017941 */ /* 0x000fea0003800000 */
.L_x_132:
        /* <DEDUP_REMOVED lines=13> */
.L_x_135:
[----:B------:R-:W-:Y:S05]  /*4ed0*/  BSYNC B1 ;  /* 0x0000000000017941 */ /* 0x000fea0003800000 */
.L_x_134:
        /* <DEDUP_REMOVED lines=12> */
.L_x_137:
[----:B------:R-:W-:Y:S05]  /*4fa0*/  BSYNC B1 ;  /* 0x0000000000017941 */ /* 0x000fea0003800000 */
.L_x_136:
        /* <DEDUP_REMOVED lines=12> */
.L_x_139:
[----:B------:R-:W-:Y:S05]  /*5070*/  BSYNC B1 ;  /* 0x0000000000017941 */ /* 0x000fea0003800000 */
.L_x_138:
        /* <DEDUP_REMOVED lines=12> */
.L_x_141:
[----:B------:R-:W-:Y:S05]  /*5140*/  BSYNC B1 ;  /* 0x0000000000017941 */ /* 0x000fea0003800000 */
.L_x_140:
        /* <DEDUP_REMOVED lines=12> */
.L_x_143:
[----:B------:R-:W-:Y:S05]  /*5210*/  BSYNC B1 ;  /* 0x0000000000017941 */ /* 0x000fea0003800000 */
.L_x_142:
        /* <DEDUP_REMOVED lines=12> */
.L_x_145:
[----:B------:R-:W-:Y:S05]  /*52e0*/  BSYNC B1 ;  /* 0x0000000000017941 */ /* 0x000fea0003800000 */
.L_x_144:
        /* <DEDUP_REMOVED lines=12> */
.L_x_147:
[----:B------:R-:W-:Y:S05]  /*53b0*/  BSYNC B1 ;  /* 0x0000000000017941 */ /* 0x000fea0003800000 */
.L_x_146:
[----:B0----5:R-:W-:Y:S01]  /*53c0*/  IMAD.U32 R4, R106, 0x10000, RZ ;  /* 0x000100006a047824 */ /* 0x021fe200078e00ff */
[----:B------:R-:W-:Y:S01]  /*53d0*/  ISETP.GT.AND P2, PT, R3, 0x88, P2 ;  /* 0x000000880300780c */ /* 0x000fe20001744270 */
        /* <DEDUP_REMOVED lines=8> */
[----:B------:R-:W-:Y:S05]  /*5460*/  @!P2 BRA `(.L_x_149) ;  /* 0x000000000004a947 */ /* 0x000fea0003800000 */
[----:B------:R0:W5:Y:S02]  /*5470*/  LDG.E.LTC128B.U16 R106, desc[UR36][R12.64+0x62] ;  /* 0x000062240c6a7981 */ /* 0x000164000c1e1520 */
.L_x_149:
[----:B------:R-:W-:Y:S05]  /*5480*/  BSYNC B1 ;  /* 0x0000000000017941 */ /* 0x000fea0003800000 */
.L_x_148:
[----:B0----5:R-:W-:Y:S01]  /*5490*/  IMAD.U32 R4, R106, 0x10000, RZ ;  /* 0x000100006a047824 */ /* 0x021fe200078e00ff */
        /* <DEDUP_REMOVED lines=11> */
.L_x_151:
[----:B------:R-:W-:Y:S05]  /*5550*/  BSYNC B1 ;  /* 0x0000000000017941 */ /* 0x000fea0003800000 */
.L_x_150:
        /* <DEDUP_REMOVED lines=12> */
.L_x_153:
[----:B------:R-:W-:Y:S05]  /*5620*/  BSYNC B1 ;  /* 0x0000000000017941 */ /* 0x000fea0003800000 */
.L_x_152:
[----:B0----5:R-:W-:Y:S01]  /*5630*/  IMAD.U32 R4, R106, 0x10000, RZ ;  /* 0x000100006a047824 */ /* 0x021fe200078e00ff */
[----:B------:R-:W-:Y:S01]  /*5640*/  ISETP.GT.AND P1, PT, R3, 0x88, P1 ;  /* 0x000000880300780c */ /* 0x000fe20000f24270 */
[----:B------:R-:W-:Y:S02]  /*5650*/  BSSY B1, `(.L_x_154) ;  /* 0x0000007000017945 */ /* 0x000fe40003800000 */
[----:B------:R-:W-:-:S04]  /*5660*/  FMUL R4, R4, R89 ;  /* 0x0000005904047220 */ /* 0x000fc80000400000 */
[----:B------:R-:W-:-:S05]  /*5670*/  FFMA R4, R53, R88, R4 ;  /* 0x0000005835047223 */ /* 0x000fca0000000004 */
[----:B------:R-:W-:-:S05]  /*5680*/  F2FP.BF16.F32.PACK_AB R4, RZ, R4 ;  /* 0x00000004ff04723e */ /* 0x000fca00000010ff */
[----:B------:R0:W-:Y:S01]  /*5690*/  @P2 STG.E.U16 desc[UR36][R20.64+0x72], R4 ;  /* 0x0000720414002986 */ /* 0x0001e2000c101524 */
[----:B------:R-:W-:Y:S05]  /*56a0*/  @!P1 BRA `(.L_x_155) ;  /* 0x0000000000049947 */ /* 0x000fea0003800000 */
[----:B------:R0:W5:Y:S02]  /*56b0*/  LDG.E.LTC128B.U16 R106, desc[UR36][R12.64+0x70] ;  /* 0x000070240c6a7981 */ /* 0x000164000c1e1520 */
.L_x_155:
[----:B------:R-:W-:Y:S05]  /*56c0*/  BSYNC B1 ;  /* 0x0000000000017941 */ /* 0x000fea0003800000 */
.L_x_154:
        /* <DEDUP_REMOVED lines=12> */
.L_x_157:
[----:B------:R-:W-:Y:S05]  /*5790*/  BSYNC B1 ;  /* 0x0000000000017941 */ /* 0x000fea0003800000 */
.L_x_156:
[----:B------:R-:W-:Y:S05]  /*57a0*/  @!P0 BRA `(.L_x_158) ;  /* 0x0000001400d48947 */ /* 0x000fea0003800000 */
[----:B-----5:R-:W-:-:S04]  /*57b0*/  IMAD.U32 R106, R106, 0x10000, RZ ;  /* 0x000100006a6a7824 */ /* 0x020fc800078e00ff */
[----:B------:R-:W-:-:S04]  /*57c0*/  FMUL R106, R106, R89 ;  /* 0x000000596a6a7220 */ /* 0x000fc80000400000 */
[----:B------:R-:W-:-:S05]  /*57d0*/  FFMA R106, R55, R88, R106 ;  /* 0x00000058376a7223 */ /* 0x000fca000000006a */
[----:B------:R-:W-:-:S05]  /*57e0*/  F2FP.BF16.F32.PACK_AB R106, RZ, R106 ;  /* 0x0000006aff6a723e */ /* 0x000fca00000010ff */
[----:B------:R0:W-:Y:S01]  /*57f0*/  STG.E.U16 desc[UR36][R10.64+0x72], R106 ;  /* 0x0000726a0a007986 */ /* 0x0001e2000c101524 */
[----:B------:R-:W-:Y:S05]  /*5800*/  BRA `(.L_x_158) ;  /* 0x0000001400bc7947 */ /* 0x000fea0003800000 */
.L_x_35:
[----:B------:R-:W-:Y:S01]  /*5810*/  ULDC.64 UR4, c[0x0][0x5c0] ;  /* 0x0001700000047ab9 */ /* 0x000fe20000000a00 */
[----:B------:R-:W-:Y:S01]  /*5820*/  ISETP.GT.AND P4, PT, R4, 0x1, PT ;  /* 0x000000010400780c */ /* 0x000fe20003f84270 */
[-C--:B------:R-:W-:Y:S01]  /*5830*/  FMUL R56, R56, R88.reuse ;  /* 0x0000005838387220 */ /* 0x080fe20000400000 */
[----:B------:R-:W-:Y:S01]  /*5840*/  LEA R12, P1, R104, UR4, 0x1 ;  /* 0x00000004680c7c11 */ /* 0x000fe2000f8208ff */
[-C--:B------:R-:W-:Y:S01]  /*5850*/  FMUL R57, R57, R88.reuse ;  /* 0x0000005839397220 */ /* 0x080fe20000400000 */
[C---:B------:R-:W-:Y:S01]  /*5860*/  IMAD.SHL.U32 R7, R10.reuse, 0x10, RZ ;  /* 0x000000100a077824 */ /* 0x040fe200078e00ff */
[----:B------:R-:W-:Y:S01]  /*5870*/  SHF.L.U64.HI R5, R10, 0x4, R11 ;  /* 0x000000040a057819 */ /* 0x000fe2000001020b */
[-C--:B------:R-:W-:Y:S01]  /*5880*/  FMUL R58, R58, R88.reuse ;  /* 0x000000583a3a7220 */ /* 0x080fe20000400000 */
[----:B------:R-:W-:Y:S01]  /*5890*/  LEA.HI.X R13, R104, UR5, R107, 0x1, P1 ;  /* 0x00000005680d7c11 */ /* 0x000fe200088f0c6b */
[-C--:B------:R-:W-:Y:S01]  /*58a0*/  FMUL R59, R59, R88.reuse ;  /* 0x000000583b3b7220 */ /* 0x080fe20000400000 */
[----:B------:R-:W-:Y:S01]  /*58b0*/  ISETP.GT.AND P1, PT, R3, RZ, P4 ;  /* 0x000000ff0300720c */ /* 0x000fe20002724270 */
[----:B------:R-:W-:Y:S01]  /*58c0*/  FMUL R60, R60, R88 ;  /* 0x000000583c3c7220 */ /* 0x000fe20000400000 */
[----:B------:R-:W-:Y:S01]  /*58d0*/  F2FP.BF16.F32.PACK_AB R56, RZ, R56 ;  /* 0x00000038ff38723e */ /* 0x000fe200000010ff */
[-C--:B------:R-:W-:Y:S01]  /*58e0*/  FMUL R61, R61, R88.reuse ;  /* 0x000000583d3d7220 */ /* 0x080fe20000400000 */
[----:B------:R-:W-:Y:S01]  /*58f0*/  F2FP.BF16.F32.PACK_AB R57, RZ, R57 ;  /* 0x00000039ff39723e */ /* 0x000fe200000010ff */
[----:B------:R-:W-:Y:S01]  /*5900*/  FMUL R62, R62, R88 ;  /* 0x000000583e3e7220 */ /* 0x000fe20000400000 */
[C---:B------:R-:W-:Y:S01]  /*5910*/  SHF.L.U64.HI R23, R10.reuse, 0x8, R11 ;  /* 0x000000080a177819 */ /* 0x040fe2000001020b */
[----:B------:R-:W-:Y:S01]  /*5920*/  @P0 STG.E.U16 desc[UR36][R12.64], R56 ;  /* 0x000000380c000986 */ /* 0x000fe2000c101524 */
[----:B------:R-:W-:Y:S01]  /*5930*/  PRMT R14, R57, 0x7610, R14 ;  /* 0x00007610390e7816 */ /* 0x000fe2000000000e */
[----:B------:R-:W-:Y:S01]  /*5940*/  IMAD.SHL.U32 R57, R10, 0x100, RZ ;  /* 0x000001000a397824 */ /* 0x000fe200078e00ff */
[----:B------:R-:W-:Y:S01]  /*5950*/  IADD3 R8, P0, R7, R12, RZ ;  /* 0x0000000c07087210 */ /* 0x000fe20007f1e0ff */
[----:B------:R-:W-:Y:S01]  /*5960*/  FMUL R63, R63, R88 ;  /* 0x000000583f3f7220 */ /* 0x000fe20000400000 */
[----:B------:R-:W-:Y:S01]  /*5970*/  ISETP.GT.AND P3, PT, R4, 0x8, PT ;  /* 0x000000080400780c */ /* 0x000fe20003f64270 */
[--C-:B------:R-:W-:Y:S01]  /*5980*/  @P1 IMAD.MOV.U32 R10, RZ, RZ, R12.reuse ;  /* 0x000000ffff0a1224 */ /* 0x100fe200078e000c */
[----:B------:R-:W-:Y:S01]  /*5990*/  ISETP.GT.AND P2, PT, R3, 0x8, P5 ;  /* 0x000000080300780c */ /* 0x000fe20002f44270 */
[--C-:B------:R-:W-:Y:S01]  /*59a0*/  @P1 IMAD.MOV.U32 R11, RZ, RZ, R13.reuse ;  /* 0x000000ffff0b1224 */ /* 0x100fe200078e000d */
[----:B------:R-:W-:Y:S01]  /*59b0*/  F2FP.BF16.F32.PACK_AB R58, RZ, R58 ;  /* 0x0000003aff3a723e */ /* 0x000fe200000010ff */
[----:B------:R-:W-:Y:S01]  /*59c0*/  IMAD.X R9, R5, 0x1, R13, P0 ;  /* 0x0000000105097824 */ /* 0x000fe200000e060d */
[----:B------:R-:W-:Y:S01]  /*59d0*/  F2FP.BF16.F32.PACK_AB R59, RZ, R59 ;  /* 0x0000003bff3b723e */ /* 0x000fe200000010ff */
[----:B------:R-:W-:Y:S01]  /*59e0*/  FMUL R64, R64, R88 ;  /* 0x0000005840407220 */ /* 0x000fe20000400000 */
[----:B------:R0:W-:Y:S01]  /*59f0*/  @P1 STG.E.U16 desc[UR36][R10.64+0x2], R14 ;  /* 0x0000020e0a001986 */ /* 0x0001e2000c101524 */
[----:B------:R-:W-:Y:S01]  /*5a00*/  IADD3 R6, P0, P1, R57, R12, R7 ;  /* 0x0000000c39067210 */ /* 0x000fe2000791e007 */
[----:B------:R-:W-:Y:S01]  /*5a10*/  FMUL R65, R65, R88 ;  /* 0x0000005841417220 */ /* 0x000fe20000400000 */
[----:B------:R-:W-:Y:S01]  /*5a20*/  F2FP.BF16.F32.PACK_AB R60, RZ, R60 ;  /* 0x0000003cff3c723e */ /* 0x000fe200000010ff */
[-C--:B------:R-:W-:Y:S01]  /*5a30*/  FMUL R66, R66, R88.reuse ;  /* 0x0000005842427220 */ /* 0x080fe20000400000 */
[----:B------:R-:W-:Y:S01]  /*5a40*/  IADD3.X R7, R23, R13, R5, P0, P1 ;  /* 0x0000000d17077210 */ /* 0x000fe200007e2405 */
[-C--:B------:R-:W-:Y:S01]  /*5a50*/  FMUL R67, R67, R88.reuse ;  /* 0x0000005843437220 */ /* 0x080fe20000400000 */
[C---:B------:R-:W-:Y:S01]  /*5a60*/  ISETP.GT.AND P0, PT, R3.reuse, RZ, P3 ;  /* 0x000000ff0300720c */ /* 0x040fe20001f04270 */
[----:B------:R-:W-:Y:S01]  /*5a70*/  @P2 STG.E.U16 desc[UR36][R8.64], R58 ;  /* 0x0000003a08002986 */ /* 0x000fe2000c101524 */
[----:B------:R-:W-:Y:S01]  /*5a80*/  ISETP.GT.AND P1, PT, R3, 0x8, P4 ;  /* 0x000000080300780c */ /* 0x000fe20002724270 */
[-C--:B------:R-:W-:Y:S01]  /*5a90*/  FMUL R68, R68, R88.reuse ;  /* 0x0000005844447220 */ /* 0x080fe20000400000 */
[----:B------:R-:W-:Y:S01]  /*5aa0*/  ISETP.GT.AND P2, PT, R4, 0x9, PT ;  /* 0x000000090400780c */ /* 0x000fe20003f44270 */
[-C--:B------:R-:W-:Y:S01]  /*5ab0*/  FMUL R69, R69, R88.reuse ;  /* 0x0000005845457220 */ /* 0x080fe20000400000 */
[----:B------:R-:W-:Y:S01]  /*5ac0*/  F2FP.BF16.F32.PACK_AB R61, RZ, R61 ;  /* 0x0000003dff3d723e */ /* 0x000fe200000010ff */
[----:B------:R-:W-:Y:S01]  /*5ad0*/  FMUL R70, R70, R88 ;  /* 0x0000005846467220 */ /* 0x000fe20000400000 */
[----:B------:R-:W-:Y:S01]  /*5ae0*/  F2FP.BF16.F32.PACK_AB R62, RZ, R62 ;  /* 0x0000003eff3e723e */ /* 0x000fe200000010ff */
[-C--:B------:R-:W-:Y:S01]  /*5af0*/  FMUL R71, R71, R88.reuse ;  /* 0x0000005847477220 */ /* 0x080fe20000400000 */
[----:B------:R-:W-:Y:S01]  /*5b00*/  F2FP.BF16.F32.PACK_AB R63, RZ, R63 ;  /* 0x0000003fff3f723e */ /* 0x000fe200000010ff */
[----:B------:R-:W-:Y:S01]  /*5b10*/  FMUL R72, R72, R88 ;  /* 0x0000005848487220 */ /* 0x000fe20000400000 */
[----:B------:R-:W-:Y:S01]  /*5b20*/  F2FP.BF16.F32.PACK_AB R64, RZ, R64 ;  /* 0x00000040ff40723e */ /* 0x000fe200000010ff */
[--C-:B0-----:R-:W-:Y:S01]  /*5b30*/  @P0 IMAD.MOV.U32 R10, RZ, RZ, R12.reuse ;  /* 0x000000ffff0a0224 */ /* 0x101fe200078e000c */
[----:B------:R-:W-:Y:S01]  /*5b40*/  F2FP.BF16.F32.PACK_AB R65, RZ, R65 ;  /* 0x00000041ff41723e */ /* 0x000fe200000010ff */
[--C-:B------:R-:W-:Y:S01]  /*5b50*/  @P0 IMAD.MOV.U32 R11, RZ, RZ, R13.reuse ;  /* 0x000000ffff0b0224 */ /* 0x100fe200078e000d */
[----:B------:R-:W-:Y:S01]  /*5b60*/  @P1 STG.E.U16 desc[UR36][R8.64+0x2], R59 ;  /* 0x0000023b08001986 */ /* 0x000fe2000c101524 */
[----:B------:R-:W-:Y:S01]  /*5b70*/  ISETP.GT.AND P1, PT, R4, 0x11, PT ;  /* 0x000000110400780c */ /* 0x000fe20003f24270 */
[----:B------:R-:W-:Y:S01]  /*5b80*/  FMUL R73, R73, R88 ;  /* 0x0000005849497220 */ /* 0x000fe20000400000 */
[----:B------:R-:W-:Y:S01]  /*5b90*/  F2FP.BF16.F32.PACK_AB R66, RZ, R66 ;  /* 0x00000042ff42723e */ /* 0x000fe200000010ff */
[----:B------:R0:W-:Y:S01]  /*5ba0*/  @P0 STG.E.U16 desc[UR36][R10.64+0x10], R60 ;  /* 0x0000103c0a000986 */ /* 0x0001e2000c101524 */
[----:B------:R-:W-:Y:S01]  /*5bb0*/  ISETP.GT.AND P0, PT, R3, RZ, P2 ;  /* 0x000000ff0300720c */ /* 0x000fe20001704270 */
        /* <DEDUP_REMOVED lines=15> */
[----:B------:R-:W-:Y:S01]  /*5cb0*/  F2FP.BF16.F32.PACK_AB R74, RZ, R74 ;  /* 0x0000004aff4a723e */ /* 0x000fe200000010ff */
[-C--:B------:R-:W-:Y:S01]  /*5cc0*/  FMUL R80, R80, R88.reuse ;  /* 0x0000005850507220 */ /* 0x080fe20000400000 */
[----:B------:R-:W-:Y:S01]  /*5cd0*/  F2FP.BF16.F32.PACK_AB R75, RZ, R75 ;  /* 0x0000004bff4b723e */ /* 0x000fe200000010ff */
[-C--:B------:R-:W-:Y:S01]  /*5ce0*/  FMUL R81, R81, R88.reuse ;  /* 0x0000005851517220 */ /* 0x080fe20000400000 */
[----:B------:R0:W-:Y:S01]  /*5cf0*/  @P0 STG.E.U16 desc[UR36][R10.64+0x12], R61 ;  /* 0x0000123d0a000986 */ /* 0x0001e2000c101524 */
[----:B------:R-:W-:Y:S01]  /*5d00*/  ISETP.GT.AND P0, PT, R3, 0x8, P3 ;  /* 0x000000080300780c */ /* 0x000fe20001f04270 */
[----:B------:R-:W-:Y:S01]  /*5d10*/  FMUL R82, R82, R88 ;  /* 0x0000005852527220 */ /* 0x000fe20000400000 */
[----:B------:R-:W-:Y:S01]  /*5d20*/  F2FP.BF16.F32.PACK_AB R76, RZ, R76 ;  /* 0x0000004cff4c723e */ /* 0x000fe200000010ff */
        /* <DEDUP_REMOVED lines=10> */
[----:B------:R-:W-:Y:S01]  /*5dd0*/  @P0 STG.E.U16 desc[UR36][R8.64+0x10], R62 ;  /* 0x0000103e08000986 */ /* 0x000fe2000c101524 */
[----:B------:R-:W-:Y:S01]  /*5de0*/  ISETP.GT.AND P0, PT, R3, 0x8, P2 ;  /* 0x000000080300780c */ /* 0x000fe20001704270 */
[-C--:B------:R-:W-:Y:S01]  /*5df0*/  FMUL R24, R24, R88.reuse ;  /* 0x0000005818187220 */ /* 0x080fe20000400000 */
[C---:B------:R-:W-:Y:S01]  /*5e00*/  ISETP.GT.AND P2, PT, R4.reuse, 0x10, PT ;  /* 0x000000100400780c */ /* 0x040fe20003f44270 */
        /* <DEDUP_REMOVED lines=32> */
[----:B------:R-:W-:Y:S01]  /*6010*/  ISETP.GT.AND P0, PT, R3, RZ, P1 ;  /* 0x000000ff0300720c */ /* 0x000fe20000f04270 */
        /* <DEDUP_REMOVED lines=10> */
[----:B------:R-:W-:Y:S01]  /*60c0*/  FMUL R43, R43, R88 ;  /* 0x000000582b2b7220 */ /* 0x000fe20000400000 */
[----:B------:R-:W-:Y:S01]  /*60d0*/  F2FP.BF16.F32.PACK_AB R35, RZ, R35 ;  /* 0x00000023ff23723e */ /* 0x000fe200000010ff */
[----:B0-----:R-:W-:Y:S01]  /*60e0*/  @P0 IMAD.MOV.U32 R10, RZ, RZ, R12 ;  /* 0x000000ffff0a0224 */ /* 0x001fe200078e000c */
[----:B------:R-:W-:Y:S01]  /*60f0*/  F2FP.BF16.F32.PACK_AB R36, RZ, R36 ;  /* 0x00000024ff24723e */ /* 0x000fe200000010ff */
[----:B------:R-:W-:Y:S01]  /*6100*/  @P0 IMAD.MOV.U32 R11, RZ, RZ, R13 ;  /* 0x000000ffff0b0224 */ /* 0x000fe200078e000d */
[----:B------:R-:W-:Y:S01]  /*6110*/  F2FP.BF16.F32.PACK_AB R37, RZ, R37 ;  /* 0x00000025ff25723e */ /* 0x000fe200000010ff */
[----:B------:R-:W-:Y:S01]  /*6120*/  FMUL R44, R44, R88 ;  /* 0x000000582c2c7220 */ /* 0x000fe20000400000 */
[----:B------:R-:W-:Y:S01]  /*6130*/  F2FP.BF16.F32.PACK_AB R38, RZ, R38 ;  /* 0x00000026ff26723e */ /* 0x000fe200000010ff */
[-C--:B------:R-:W-:Y:S01]  /*6140*/  FMUL R45, R45, R88.reuse ;  /* 0x000000582d2d7220 */ /* 0x080fe20000400000 */
[----:B------:R0:W-:Y:S01]  /*6150*/  @P0 STG.E.U16 desc[UR36][R10.64+0x22], R65 ;  /* 0x000022410a000986 */ /* 0x0001e2000c101524 */
        /* <DEDUP_REMOVED lines=13> */
[----:B------:R-:W-:Y:S01]  /*6230*/  @P0 STG.E.U16 desc[UR36][R8.64+0x20], R66 ;  /* 0x0000204208000986 */ /* 0x000fe2000c101524 */
[----:B------:R-:W-:Y:S01]  /*6240*/  ISETP.GT.AND P0, PT, R3, 0x8, P1 ;  /* 0x000000080300780c */ /* 0x000fe20000f04270 */
[-C--:B------:R-:W-:Y:S01]  /*6250*/  FMUL R52, R52, R88.reuse ;  /* 0x0000005834347220 */ /* 0x080fe20000400000 */
[----:B------:R-:W-:Y:S01]  /*6260*/  ISETP.GT.AND P1, PT, R4, 0x19, PT ;  /* 0x000000190400780c */ /* 0x000fe20003f24270 */
[----:B------:R-:W-:Y:S01]  /*6270*/  FMUL R53, R53, R88 ;  /* 0x0000005835357220 */ /* 0x000fe20000400000 */
[----:B------:R-:W-:Y:S01]  /*6280*/  F2FP.BF16.F32.PACK_AB R44, RZ, R44 ;  /* 0x0000002cff2c723e */ /* 0x000fe200000010ff */
[-C--:B------:R-:W-:Y:S01]  /*6290*/  FMUL R54, R54, R88.reuse ;  /* 0x0000005836367220 */ /* 0x080fe20000400000 */
[----:B------:R-:W-:Y:S01]  /*62a0*/  F2FP.BF16.F32.PACK_AB R45, RZ, R45 ;  /* 0x0000002dff2d723e */ /* 0x000fe200000010ff */
[----:B------:R-:W-:Y:S01]  /*62b0*/  FMUL R55, R55, R88 ;  /* 0x0000005837377220 */ /* 0x000fe20000400000 */
[----:B------:R-:W-:-:S02]  /*62c0*/  F2FP.BF16.F32.PACK_AB R46, RZ, R46 ;  /* 0x0000002eff2e723e */ /* 0x000fc400000010ff */
[----:B------:R-:W-:Y:S02]  /*62d0*/  F2FP.BF16.F32.PACK_AB R47, RZ, R47 ;  /* 0x0000002fff2f723e */ /* 0x000fe400000010ff */
[----:B------:R-:W-:Y:S01]  /*62e0*/  F2FP.BF16.F32.PACK_AB R48, RZ, R48 ;  /* 0x00000030ff30723e */ /* 0x000fe200000010ff */
[----:B------:R-:W-:Y:S01]  /*62f0*/  @P0 STG.E.U16 desc[UR36][R8.64+0x22], R67 ;  /* 0x0000224308000986 */ /* 0x000fe2000c101524 */
[----:B------:R-:W-:Y:S02]  /*6300*/  ISETP.GT.AND P0, PT, R3, RZ, P2 ;  /* 0x000000ff0300720c */ /* 0x000fe40001704270 */
[----:B------:R-:W-:Y:S02]  /*6310*/  F2FP.BF16.F32.PACK_AB R49, RZ, R49 ;  /* 0x00000031ff31723e */ /* 0x000fe400000010ff */
[----:B------:R-:W-:Y:S02]  /*6320*/  F2FP.BF16.F32.PACK_AB R50, RZ, R50 ;  /* 0x00000032ff32723e */ /* 0x000fe400000010ff */
[----:B------:R-:W-:-:S02]  /*6330*/  F2FP.BF16.F32.PACK_AB R51, RZ, R51 ;  /* 0x00000033ff33723e */ /* 0x000fc400000010ff */
[----:B------:R-:W-:Y:S02]  /*6340*/  F2FP.BF16.F32.PACK_AB R52, RZ, R52 ;  /* 0x00000034ff34723e */ /* 0x000fe400000010ff */
[----:B------:R-:W-:Y:S02]  /*6350*/  F2FP.BF16.F32.PACK_AB R53, RZ, R53 ;  /* 0x00000035ff35723e */ /* 0x000fe400000010ff */
[----:B------:R-:W-:Y:S01]  /*6360*/  F2FP.BF16.F32.PACK_AB R54, RZ, R54 ;  /* 0x00000036ff36723e */ /* 0x000fe200000010ff */
[----:B0-----:R-:W-:Y:S01]  /*6370*/  @P0 IMAD.MOV.U32 R10, RZ, RZ, R12 ;  /* 0x000000ffff0a0224 */ /* 0x001fe200078e000c */
[----:B------:R-:W-:Y:S01]  /*6380*/  F2FP.BF16.F32.PACK_AB R55, RZ, R55 ;  /* 0x00000037ff37723e */ /* 0x000fe200000010ff */
[----:B------:R-:W-:-:S05]  /*6390*/  @P0 IMAD.MOV.U32 R11, RZ, RZ, R13 ;  /* 0x000000ffff0b0224 */ /* 0x000fca00078e000d */
[----:B------:R0:W-:Y:S01]  /*63a0*/  @P0 STG.E.U16 desc[UR36][R10.64+0x30], R68 ;  /* 0x000030440a000986 */ /* 0x0001e2000c101524 */
[----:B------:R-:W-:-:S13]  /*63b0*/  ISETP.GT.AND P0, PT, R3, RZ, P1 ;  /* 0x000000ff0300720c */ /* 0x000fda0000f04270 */
[----:B0-----:R-:W-:Y:S02]  /*63c0*/  @P0 IMAD.MOV.U32 R10, RZ, RZ, R12 ;  /* 0x000000ffff0a0224 */ /* 0x001fe400078e000c */
[----:B------:R-:W-:-:S05]  /*63d0*/  @P0 IMAD.MOV.U32 R11, RZ, RZ, R13 ;  /* 0x000000ffff0b0224 */ /* 0x000fca00078e000d */
[----:B------:R0:W-:Y:S01]  /*63e0*/  @P0 STG.E.U16 desc[UR36][R10.64+0x32], R69 ;  /* 0x000032450a000986 */ /* 0x0001e2000c101524 */
[----:B------:R-:W-:Y:S02]  /*63f0*/  ISETP.GT.AND P0, PT, R3, 0x8, P2 ;  /* 0x000000080300780c */ /* 0x000fe40001704270 */
[----:B------:R-:W-:-:S11]  /*6400*/  ISETP.GT.AND P2, PT, R4, 0x20, PT ;  /* 0x000000200400780c */ /* 0x000fd60003f44270 */
[----:B------:R-:W-:Y:S01]  /*6410*/  @P0 STG.E.U16 desc[UR36][R8.64+0x30], R70 ;  /* 0x0000304608000986 */ /* 0x000fe2000c101524 */
[----:B------:R-:W-:Y:S02]  /*6420*/  ISETP.GT.AND P0, PT, R3, 0x8, P1 ;  /* 0x000000080300780c */ /* 0x000fe40000f04270 */
[----:B------:R-:W-:-:S11]  /*6430*/  ISETP.GT.AND P1, PT, R4, 0x21, PT ;  /* 0x000000210400780c */ /* 0x000fd60003f24270 */
[----:B------:R-:W-:Y:S01]  /*6440*/  @P0 STG.E.U16 desc[UR36][R8.64+0x32], R71 ;  /* 0x0000324708000986 */ /* 0x000fe2000c101524 */
[----:B------:R-:W-:-:S13]  /*6450*/  ISETP.GT.AND P0, PT, R3, RZ, P2 ;  /* 0x000000ff0300720c */ /* 0x000fda0001704270 */
[----:B0-----:R-:W-:Y:S02]  /*6460*/  @P0 IMAD.MOV.U32 R10, RZ, RZ, R12 ;  /* 0x000000ffff0a0224 */ /* 0x001fe400078e000c */
        /* <DEDUP_REMOVED lines=20> */
[----:B------:R-:W-:-:S13]  /*65b0*/  ISETP.GT.AND P0, PT, R3, 0x8, P1 ;  /* 0x000000080300780c */ /* 0x000fda0000f04270 */
[----:B------:R-:W-:Y:S01]  /*65c0*/  @P0 STG.E.U16 desc[UR36][R8.64+0x50], R78 ;  /* 0x0000504e08000986 */ /* 0x000fe2000c101524 */
[----:B------:R-:W-:-:S13]  /*65d0*/  ISETP.GT.AND P0, PT, R3, 0x8, P4 ;  /* 0x000000080300780c */ /* 0x000fda0002704270 */
[----:B------:R-:W-:Y:S01]  /*65e0*/  @P0 STG.E.U16 desc[UR36][R8.64+0x52], R79 ;  /* 0x0000524f08000986 */ /* 0x000fe2000c101524 */
[----:B------:R-:W-:-:S04]  /*65f0*/  ISETP.GT.AND P0, PT, R4, 0x30, PT ;  /* 0x000000300400780c */ /* 0x000fc80003f04270 */
        /* <DEDUP_REMOVED lines=12> */
[----:B------:R-:W-:-:S05]  /*66c0*/  IADD3 R14, P1, R57, R8, RZ ;  /* 0x00000008390e7210 */ /* 0x000fca0007f3e0ff */
[----:B------:R-:W-:Y:S01]  /*66d0*/  IMAD.X R15, R23, 0x1, R9, P1 ;  /* 0x00000001170f7824 */ /* 0x000fe200008e0609 */
[----:B------:R-:W-:-:S13]  /*66e0*/  ISETP.GT.AND P1, PT, R3, RZ, P2 ;  /* 0x000000ff0300720c */ /* 0x000fda0001724270 */
[----:B------:R-:W-:Y:S01]  /*66f0*/  @P1 STG.E.U16 desc[UR36][R12.64+0x70], R84 ;  /* 0x000070540c001986 */ /* 0x000fe2000c101524 */
[----:B------:R-:W-:-:S05]  /*6700*/  IADD3 R20, P1, R57, R8, RZ ;  /* 0x0000000839147210 */ /* 0x000fca0007f3e0ff */
[----:B------:R-:W-:Y:S01]  /*6710*/  IMAD.X R21, R23, 0x1, R9, P1 ;  /* 0x0000000117157824 */ /* 0x000fe200008e0609 */
[----:B0-----:R-:W-:-:S05]  /*6720*/  IADD3 R10, P1, R57, R12, RZ ;  /* 0x0000000c390a7210 */ /* 0x001fca0007f3e0ff */
[----:B------:R-:W-:Y:S01]  /*6730*/  IMAD.X R11, R23, 0x1, R13, P1 ;  /* 0x00000001170b7824 */ /* 0x000fe200008e060d */
[----:B------:R-:W-:-:S04]  /*6740*/  ISETP.GT.AND P1, PT, R4, 0x39, PT ;  /* 0x000000390400780c */ /* 0x000fc80003f24270 */
[----:B------:R-:W-:-:S13]  /*6750*/  ISETP.GT.AND P6, PT, R3, RZ, P1 ;  /* 0x000000ff0300720c */ /* 0x000fda0000fc4270 */
[----:B------:R-:W-:Y:S01]  /*6760*/  @P6 STG.E.U16 desc[UR36][R12.64+0x72], R85 ;  /* 0x000072550c006986 */ /* 0x000fe2000c101524 */
[----:B------:R-:W-:-:S13]  /*6770*/  ISETP.GT.AND P6, PT, R3, 0x8, P2 ;  /* 0x000000080300780c */ /* 0x000fda00017c4270 */
[----:B------:R-:W-:Y:S01]  /*6780*/  @P6 STG.E.U16 desc[UR36][R8.64+0x70], R86 ;  /* 0x0000705608006986 */ /* 0x000fe2000c101524 */
[----:B------:R-:W-:-:S13]  /*6790*/  ISETP.GT.AND P6, PT, R3, 0x8, P1 ;  /* 0x000000080300780c */ /* 0x000fda0000fc4270 */
[----:B------:R0:W-:Y:S01]  /*67a0*/  @P6 STG.E.U16 desc[UR36][R8.64+0x72], R87 ;  /* 0x0000725708006986 */ /* 0x0001e2000c101524 */
[C---:B------:R-:W-:Y:S02]  /*67b0*/  ISETP.GT.AND P6, PT, R3.reuse, 0x80, P5 ;  /* 0x000000800300780c */ /* 0x040fe40002fc4270 */
[----:B------:R-:W-:-:S11]  /*67c0*/  ISETP.GT.AND P5, PT, R3, 0x88, P5 ;  /* 0x000000880300780c */ /* 0x000fd60002fa4270 */
[----:B------:R-:W-:Y:S01]  /*67d0*/  @P6 STG.E.U16 desc[UR36][R10.64], R24 ;  /* 0x000000180a006986 */ /* 0x000fe2000c101524 */
[----:B------:R-:W-:-:S04]  /*67e0*/  ISETP.GT.AND P6, PT, R4, 0x1, PT ;  /* 0x000000010400780c */ /* 0x000fc80003fc4270 */
[----:B------:R-:W-:-:S13]  /*67f0*/  ISETP.GT.AND P6, PT, R3, 0x80, P6 ;  /* 0x000000800300780c */ /* 0x000fda00037c4270 */
[----:B0-----:R-:W-:Y:S02]  /*6800*/  @P6 IMAD.MOV.U32 R8, RZ, RZ, R10 ;  /* 0x000000ffff086224 */ /* 0x001fe400078e000a */
[----:B------:R-:W-:-:S05]  /*6810*/  @P6 IMAD.MOV.U32 R9, RZ, RZ, R11 ;  /* 0x000000ffff096224 */ /* 0x000fca00078e000b */
[----:B------:R0:W-:Y:S01]  /*6820*/  @P6 STG.E.U16 desc[UR36][R8.64+0x2], R25 ;  /* 0x0000021908006986 */ /* 0x0001e2000c101524 */
[----:B------:R-:W-:-:S03]  /*6830*/  ISETP.GT.AND P6, PT, R4, 0x1, PT ;  /* 0x000000010400780c */ /* 0x000fc60003fc4270 */
[----:B------:R-:W-:Y:S01]  /*6840*/  @P5 STG.E.U16 desc[UR36][R14.64], R26 ;  /* 0x0000001a0e005986 */ /* 0x000fe2000c101524 */
[----:B------:R-:W-:Y:S02]  /*6850*/  ISETP.GT.AND P5, PT, R3, 0x88, P6 ;  /* 0x000000880300780c */ /* 0x000fe400037a4270 */
[----:B------:R-:W-:-:S11]  /*6860*/  ISETP.GT.AND P6, PT, R4, 0x8, PT ;  /* 0x000000080400780c */ /* 0x000fd60003fc4270 */
[----:B------:R-:W-:Y:S01]  /*6870*/  @P5 STG.E.U16 desc[UR36][R20.64+0x2], R27 ;  /* 0x0000021b14005986 */ /* 0x000fe2000c101524 */
[----:B------:R-:W-:Y:S02]  /*6880*/  ISETP.GT.AND P5, PT, R3, 0x80, P6 ;  /* 0x000000800300780c */ /* 0x000fe400037a4270 */
[----:B------:R-:W-:-:S11]  /*6890*/  ISETP.GT.AND P6, PT, R4, 0x9, PT ;  /* 0x000000090400780c */ /* 0x000fd60003fc4270 */
[----:B0-----:R-:W-:Y:S02]  /*68a0*/  @P5 IMAD.MOV.U32 R8, RZ, RZ, R10 ;  /* 0x000000ffff085224 */ /* 0x001fe400078e000a */
[----:B------:R-:W-:-:S05]  /*68b0*/  @P5 IMAD.MOV.U32 R9, RZ, RZ, R11 ;  /* 0x000000ffff095224 */ /* 0x000fca00078e000b */
[----:B------:R0:W-:Y:S01]  /*68c0*/  @P5 STG.E.U16 desc[UR36][R8.64+0x10], R28 ;  /* 0x0000101c08005986 */ /* 0x0001e2000c101524 */
[----:B------:R-:W-:-:S13]  /*68d0*/  ISETP.GT.AND P5, PT, R3, 0x80, P6 ;  /* 0x000000800300780c */ /* 0x000fda00037a4270 */
[----:B0-----:R-:W-:Y:S02]  /*68e0*/  @P5 IMAD.MOV.U32 R8, RZ, RZ, R10 ;  /* 0x000000ffff085224 */ /* 0x001fe400078e000a */
[----:B------:R-:W-:-:S05]  /*68f0*/  @P5 IMAD.MOV.U32 R9, RZ, RZ, R11 ;  /* 0x000000ffff095224 */ /* 0x000fca00078e000b */
[----:B------:R0:W-:Y:S01]  /*6900*/  @P5 STG.E.U16 desc[UR36][R8.64+0x12], R29 ;  /* 0x0000121d08005986 */ /* 0x0001e2000c101524 */
[----:B------:R-:W-:-:S04]  /*6910*/  ISETP.GT.AND P5, PT, R4, 0x8, PT ;  /* 0x000000080400780c */ /* 0x000fc80003fa4270 */
[----:B------:R-:W-:-:S13]  /*6920*/  ISETP.GT.AND P5, PT, R3, 0x88, P5 ;  /* 0x000000880300780c */ /* 0x000fda0002fa4270 */
        /* <DEDUP_REMOVED lines=42> */
[----:B------:R-:W-:Y:S01]  /*6bd0*/  @P5 STG.E.U16 desc[UR36][R8.64+0x42], R41 ;  /* 0x0000422908005986 */ /* 0x000fe2000c101524 */
[----:B------:R-:W-:-:S04]  /*6be0*/  ISETP.GT.AND P5, PT, R4, 0x20, PT ;  /* 0x000000200400780c */ /* 0x000fc80003fa4270 */
[----:B------:R-:W-:-:S13]  /*6bf0*/  ISETP.GT.AND P5, PT, R3, 0x88, P5 ;  /* 0x000000880300780c */ /* 0x000fda0002fa4270 */
[----:B------:R-:W-:Y:S01]  /*6c00*/  @P5 STG.E.U16 desc[UR36][R6.64+0x40], R42 ;  /* 0x0000402a06005986 */ /* 0x000fe2000c101524 */
[----:B------:R-:W-:Y:S02]  /*6c10*/  ISETP.GT.AND P5, PT, R3, 0x88, P6 ;  /* 0x000000880300780c */ /* 0x000fe400037a4270 */
[----:B------:R-:W-:-:S11]  /*6c20*/  ISETP.GT.AND P6, PT, R4, 0x28, PT ;  /* 0x000000280400780c */ /* 0x000fd60003fc4270 */
[----:B------:R-:W-:Y:S01]  /*6c30*/  @P5 STG.E.U16 desc[UR36][R6.64+0x42], R43 ;  /* 0x0000422b06005986 */ /* 0x000fe2000c101524 */
[----:B------:R-:W-:-:S13]  /*6c40*/  ISETP.GT.AND P5, PT, R3, 0x80, P6 ;  /* 0x000000800300780c */ /* 0x000fda00037a4270 */
[----:B------:R-:W-:Y:S02]  /*6c50*/  @P5 IMAD.MOV.U32 R4, RZ, RZ, R10 ;  /* 0x000000ffff045224 */ /* 0x000fe400078e000a */
[----:B------:R-:W-:-:S05]  /*6c60*/  @P5 IMAD.MOV.U32 R5, RZ, RZ, R11 ;  /* 0x000000ffff055224 */ /* 0x000fca00078e000b */
[----:B------:R0:W-:Y:S01]  /*6c70*/  @P5 STG.E.U16 desc[UR36][R4.64+0x50], R44 ;  /* 0x0000502c04005986 */ /* 0x0001e2000c101524 */
[C---:B------:R-:W-:Y:S02]  /*6c80*/  ISETP.GT.AND P5, PT, R3.reuse, 0x80, P4 ;  /* 0x000000800300780c */ /* 0x040fe400027a4270 */
[----:B------:R-:W-:-:S11]  /*6c90*/  ISETP.GT.AND P4, PT, R3, 0x88, P4 ;  /* 0x000000880300780c */ /* 0x000fd60002784270 */
[----:B0-----:R-:W-:Y:S02]  /*6ca0*/  @P5 IMAD.MOV.U32 R4, RZ, RZ, R10 ;  /* 0x000000ffff045224 */ /* 0x001fe400078e000a */
[----:B------:R-:W-:-:S05]  /*6cb0*/  @P5 IMAD.MOV.U32 R5, RZ, RZ, R11 ;  /* 0x000000ffff055224 */ /* 0x000fca00078e000b */
[----:B------:R0:W-:Y:S01]  /*6cc0*/  @P5 STG.E.U16 desc[UR36][R4.64+0x52], R45 ;  /* 0x0000522d04005986 */ /* 0x0001e2000c101524 */
[----:B------:R-:W-:-:S13]  /*6cd0*/  ISETP.GT.AND P5, PT, R3, 0x88, P6 ;  /* 0x000000880300780c */ /* 0x000fda00037a4270 */
[----:B0-----:R-:W-:Y:S02]  /*6ce0*/  @P5 IMAD.MOV.U32 R4, RZ, RZ, R6 ;  /* 0x000000ffff045224 */ /* 0x001fe400078e0006 */
[----:B------:R-:W-:-:S05]  /*6cf0*/  @P5 IMAD.MOV.U32 R5, RZ, RZ, R7 ;  /* 0x000000ffff055224 */ /* 0x000fca00078e0007 */
[----:B------:R0:W-:Y:S02]  /*6d00*/  @P5 STG.E.U16 desc[UR36][R4.64+0x50], R46 ;  /* 0x0000502e04005986 */ /* 0x0001e4000c101524 */
[----:B0-----:R-:W-:Y:S02]  /*6d10*/  @P4 IMAD.MOV.U32 R4, RZ, RZ, R6 ;  /* 0x000000ffff044224 */ /* 0x001fe400078e0006 */
[----:B------:R-:W-:-:S05]  /*6d20*/  @P4 IMAD.MOV.U32 R5, RZ, RZ, R7 ;  /* 0x000000ffff054224 */ /* 0x000fca00078e0007 */
[----:B------:R0:W-:Y:S01]  /*6d30*/  @P4 STG.E.U16 desc[UR36][R4.64+0x52], R47 ;  /* 0x0000522f04004986 */ /* 0x0001e2000c101524 */
[C---:B------:R-:W-:Y:S02]  /*6d40*/  ISETP.GT.AND P4, PT, R3.reuse, 0x80, P0 ;  /* 0x000000800300780c */ /* 0x040fe40000784270 */
[----:B------:R-:W-:-:S11]  /*6d50*/  ISETP.GT.AND P0, PT, R3, 0x88, P0 ;  /* 0x000000880300780c */ /* 0x000fd60000704270 */
        /* <DEDUP_REMOVED lines=9> */
[----:B------:R-:W-:Y:S01]  /*6df0*/  ISETP.GT.AND P2, PT, R3, 0x88, P2 ;  /* 0x000000880300780c */ /* 0x000fe20001744270 */
[----:B0-----:R-:W-:Y:S02]  /*6e00*/  @P0 IMAD.MOV.U32 R4, RZ, RZ, R6 ;  /* 0x000000ffff040224 */ /* 0x001fe400078e0006 */
[----:B------:R-:W-:-:S05]  /*6e10*/  @P0 IMAD.MOV.U32 R5, RZ, RZ, R7 ;  /* 0x000000ffff050224 */ /* 0x000fca00078e0007 */
[----:B------:R0:W-:Y:S01]  /*6e20*/  @P0 STG.E.U16 desc[UR36][R4.64+0x60], R50 ;  /* 0x0000603204000986 */ /* 0x0001e2000c101524 */
[C---:B------:R-:W-:Y:S02]  /*6e30*/  ISETP.GT.AND P0, PT, R3.reuse, 0x80, P1 ;  /* 0x000000800300780c */ /* 0x040fe40000f04270 */
[----:B------:R-:W-:Y:S01]  /*6e40*/  ISETP.GT.AND P1, PT, R3, 0x88, P1 ;  /* 0x000000880300780c */ /* 0x000fe20000f24270 */
[----:B0-----:R-:W-:Y:S02]  /*6e50*/  @P3 IMAD.MOV.U32 R4, RZ, RZ, R6 ;  /* 0x000000ffff043224 */ /* 0x001fe400078e0006 */
[----:B------:R-:W-:-:S05]  /*6e60*/  @P3 IMAD.MOV.U32 R5, RZ, RZ, R7 ;  /* 0x000000ffff053224 */ /* 0x000fca00078e0007 */
[----:B------:R0:W-:Y:S02]  /*6e70*/  @P3 STG.E.U16 desc[UR36][R4.64+0x62], R51 ;  /* 0x0000623304003986 */ /* 0x0001e4000c101524 */
[----:B0-----:R-:W-:Y:S02]  /*6e80*/  @P4 IMAD.MOV.U32 R4, RZ, RZ, R10 ;  /* 0x000000ffff044224 */ /* 0x001fe400078e000a */
[----:B------:R-:W-:-:S05]  /*6e90*/  @P4 IMAD.MOV.U32 R5, RZ, RZ, R11 ;  /* 0x000000ffff054224 */ /* 0x000fca00078e000b */
[----:B------:R0:W-:Y:S04]  /*6ea0*/  @P4 STG.E.U16 desc[UR36][R4.64+0x70], R52 ;  /* 0x0000703404004986 */ /* 0x0001e8000c101524 */
[----:B------:R1:W-:Y:S01]  /*6eb0*/  @P0 STG.E.U16 desc[UR36][R10.64+0x72], R53 ;  /* 0x000072350a000986 */ /* 0x0003e2000c101524 */
[----:B0-----:R-:W-:Y:S02]  /*6ec0*/  @P2 IMAD.MOV.U32 R4, RZ, RZ, R6 ;  /* 0x000000ffff042224 */ /* 0x001fe400078e0006 */
[----:B------:R-:W-:-:S05]  /*6ed0*/  @P2 IMAD.MOV.U32 R5, RZ, RZ, R7 ;  /* 0x000000ffff052224 */ /* 0x000fca00078e0007 */
[----:B------:R1:W-:Y:S04]  /*6ee0*/  @P2 STG.E.U16 desc[UR36][R4.64+0x70], R54 ;  /* 0x0000703604002986 */ /* 0x0003e8000c101524 */
[----:B------:R1:W-:Y:S02]  /*6ef0*/  @P1 STG.E.U16 desc[UR36][R6.64+0x72], R55 ;  /* 0x0000723706001986 */ /* 0x0003e4000c101524 */
.L_x_158:
[----:B------:R-:W-:Y:S05]  /*6f00*/  BSYNC B0 ;  /* 0x0000000000007941 */ /* 0x000fea0003800000 */
.L_x_34:
[----:B------:R-:W-:Y:S01]  /*6f10*/  ULDC UR4, c[0x0][0xc] ;  /* 0x0000030000047ab9 */ /* 0x000fe20000000800 */
[----:B------:R-:W-:Y:S01]  /*6f20*/  ULDC UR5, c[0x0][0x10] ;  /* 0x0000040000057ab9 */ /* 0x000fe20000000800 */
[----:B------:R-:W2:Y:S01]  /*6f30*/  LDC R3, c[0x0][0x14] ;  /* 0x00000500ff037b82 */ /* 0x000ea20000000800 */
[----:B------:R-:W-:Y:S01]  /*6f40*/  UIMAD.WIDE.U32 UR4, UR4, UR5, URZ ;  /* 0x00000005040472a5 */ /* 0x000fe2000f8e003f */
[----:B------:R-:W-:Y:S02]  /*6f50*/  IMAD.MOV.U32 R90, RZ, RZ, -0x1 ;  /* 0xffffffffff5a7424 */ /* 0x000fe400078e00ff */
[----:B------:R-:W-:-:S03]  /*6f60*/  IMAD.MOV.U32 R23, RZ, RZ, -0x1 ;  /* 0xffffffffff177424 */ /* 0x000fc600078e00ff */
[----:B--2---:R-:W-:-:S04]  /*6f70*/  IMAD.WIDE.U32 R16, R3, UR4, R16 ;  /* 0x0000000403107c25 */ /* 0x004fc8000f8e0010 */
[----:B------:R-:W-:Y:S01]  /*6f80*/  IMAD R3, R3, UR5, RZ ;  /* 0x0000000503037c24 */ /* 0x000fe2000f8e02ff */
[----:B------:R-:W-:Y:S02]  /*6f90*/  ULDC.64 UR4, c[0x0][0x650] ;  /* 0x0001940000047ab9 */ /* 0x000fe40000000a00 */
[----:B------:R-:W-:Y:S01]  /*6fa0*/  ISETP.GE.U32.AND P0, PT, R16, UR4, PT ;  /* 0x0000000410007c0c */ /* 0x000fe2000bf06070 */
[--C-:B------:R-:W-:Y:S01]  /*6fb0*/  IMAD.IADD R17, R17, 0x1, R3.reuse ;  /* 0x0000000111117824 */ /* 0x100fe200078e0203 */
[----:B------:R-:W-:-:S04]  /*6fc0*/  PRMT R3, RZ, 0x7610, R3 ;  /* 0x00007610ff037816 */ /* 0x000fc80000000003 */
[----:B------:R-:W-:-:S13]  /*6fd0*/  ISETP.GE.U32.AND.EX P0, PT, R17, UR5, PT, P0 ;  /* 0x0000000511007c0c */ /* 0x000fda000bf06100 */
[----:B------:R-:W-:Y:S05]  /*6fe0*/  @P0 BRA `(.L_x_159) ;  /* 0x0000000400640947 */ /* 0x000fea0003800000 */
[----:B0-----:R-:W0:Y:S01]  /*6ff0*/  S2R R12, SR_CTAID.X ;  /* 0x00000000000c7919 */ /* 0x001e220000002500 */
[----:B-1----:R-:W1:Y:S01]  /*7000*/  LDC.64 R10, c[0x0][0x628] ;  /* 0x00018a00ff0a7b82 */ /* 0x002e620000000a00 */
[----:B------:R-:W-:Y:S01]  /*7010*/  ULDC UR4, c[0x0][0x150] ;  /* 0x0000540000047ab9 */ /* 0x000fe20000000800 */
[----:B------:R-:W-:Y:S01]  /*7020*/  IMAD.MOV.U32 R8, RZ, RZ, R16 ;  /* 0x000000ffff087224 */ /* 0x000fe200078e0010 */
[----:B------:R-:W2:Y:S01]  /*7030*/  S2R R24, SR_CTAID.Y ;  /* 0x0000000000187919 */ /* 0x000ea20000002600 */
[----:B------:R-:W-:-:S04]  /*7040*/  IMAD.MOV.U32 R9, RZ, RZ, R17 ;  /* 0x000000ffff097224 */ /* 0x000fc800078e0011 */
[----:B------:R-:W2:Y:S08]  /*7050*/  LDC R21, c[0x0][0x144] ;  /* 0x00005100ff157b82 */ /* 0x000eb00000000800 */
[----:B------:R-:W2:Y:S08]  /*7060*/  LDC R0, c[0x0][0x630] ;  /* 0x00018c00ff007b82 */ /* 0x000eb00000000800 */
[----:B------:R-:W2:Y:S01]  /*7070*/  LDC.64 R14, c[0x0][0x620] ;  /* 0x00018800ff0e7b82 */ /* 0x000ea20000000a00 */
[----:B-1----:R-:W-:-:S04]  /*7080*/  ISETP.NE.U32.AND P0, PT, R10, RZ, PT ;  /* 0x000000ff0a00720c */ /* 0x002fc80003f05070 */
[----:B------:R-:W-:Y:S02]  /*7090*/  ISETP.NE.AND.EX P0, PT, R11, RZ, PT, P0 ;  /* 0x000000ff0b00720c */ /* 0x000fe40003f05300 */
[----:B0-----:R-:W-:-:S05]  /*70a0*/  I2FP.F32.U32 R3, R12 ;  /* 0x0000000c00037245 */ /* 0x001fca0000201000 */
[----:B------:R-:W-:-:S04]  /*70b0*/  FMUL R3, R3, UR4 ;  /* 0x0000000403037c20 */ /* 0x000fc80008400000 */
[----:B------:R0:W1:Y:S02]  /*70c0*/  F2I.U32.TRUNC.NTZ R20, R3 ;  /* 0x0000000300147305 */ /* 0x000064000020f000 */
[----:B------:R-:W-:Y:S05]  /*70d0*/  @!P0 BRA `(.L_x_160) ;  /* 0x0000000000288947 */ /* 0x000fea0003800000 */
[----:B0-----:R-:W0:Y:S02]  /*70e0*/  LDC R3, c[0x0][0x634] ;  /* 0x00018d00ff037b82 */ /* 0x001e240000000800 */
        /* <DEDUP_REMOVED lines=9> */
.L_x_160:
[----:B------:R-:W3:Y:S01]  /*7180*/  LDC.64 R28, c[0x0][0x640] ;  /* 0x00019000ff1c7b82 */ /* 0x000ee20000000a00 */
[-CC-:B--2---:R-:W-:Y:S01]  /*7190*/  SHF.R.U64 R23, R8, R0.reuse, R9.reuse ;  /* 0x0000000008177219 */ /* 0x184fe20000001209 */
[----:B-1----:R-:W-:Y:S01]  /*71a0*/  IMAD.MOV R20, RZ, RZ, -R20 ;  /* 0x000000ffff147224 */ /* 0x002fe200078e0a14 */
[----:B------:R-:W-:Y:S01]  /*71b0*/  SHF.R.U32.HI R0, RZ, R0, R9 ;  /* 0x00000000ff007219 */ /* 0x000fe20000011609 */
[----:B------:R-:W-:Y:S01]  /*71c0*/  ULDC UR4, c[0x0][0x154] ;  /* 0x0000550000047ab9 */ /* 0x000fe20000000800 */
[----:B0-----:R-:W-:Y:S01]  /*71d0*/  IADD3 R3, P0, RZ, -R23, RZ ;  /* 0x80000017ff037210 */ /* 0x001fe20007f1e0ff */
[----:B------:R-:W-:Y:S02]  /*71e0*/  IMAD R21, R21, R20, R12 ;  /* 0x0000001415157224 */ /* 0x000fe400078e020c */
[----:B------:R-:W0:Y:S01]  /*71f0*/  LDC R6, c[0x0][0x618] ;  /* 0x00018600ff067b82 */ /* 0x000e220000000800 */
[----:B------:R-:W-:Y:S02]  /*7200*/  IMAD.MOV.U32 R7, RZ, RZ, 0x1 ;  /* 0x00000001ff077424 */ /* 0x000fe400078e00ff */
[----:B------:R-:W-:-:S04]  /*7210*/  IMAD.X R5, RZ, RZ, ~R0, P0 ;  /* 0x000000ffff057224 */ /* 0x000fc800000e0e00 */
[-C--:B------:R-:W-:Y:S01]  /*7220*/  IMAD R0, R5, R14.reuse, RZ ;  /* 0x0000000e05007224 */ /* 0x080fe200078e02ff */
[----:B------:R-:W1:Y:S01]  /*7230*/  LDC R8, c[0x0][0x608] ;  /* 0x00018200ff087b82 */ /* 0x000e620000000800 */
[----:B------:R-:W-:-:S04]  /*7240*/  IMAD.WIDE.U32 R4, R3, R14, R16 ;  /* 0x0000000e03047225 */ /* 0x000fc800078e0010 */
[----:B------:R-:W-:Y:S01]  /*7250*/  IMAD R3, R3, R15, R0 ;  /* 0x0000000f03037224 */ /* 0x000fe200078e0200 */
[----:B------:R-:W-:Y:S02]  /*7260*/  I2FP.F32.U32 R0, R24 ;  /* 0x0000001800007245 */ /* 0x000fe40000201000 */
[----:B------:R-:W2:Y:S01]  /*7270*/  LDC R26, c[0x0][0x658] ;  /* 0x00019600ff1a7b82 */ /* 0x000ea20000000800 */
[----:B------:R-:W-:Y:S01]  /*7280*/  IMAD.IADD R3, R5, 0x1, R3 ;  /* 0x0000000105037824 */ /* 0x000fe200078e0203 */
[----:B---3--:R-:W-:Y:S01]  /*7290*/  ISETP.NE.U32.AND P0, PT, R28, RZ, PT ;  /* 0x000000ff1c00720c */ /* 0x008fe20003f05070 */
[----:B------:R-:W-:Y:S01]  /*72a0*/  FMUL R0, R0, UR4 ;  /* 0x0000000400007c20 */ /* 0x000fe20008400000 */
[----:B------:R-:W-:Y:S02]  /*72b0*/  IMAD.MOV.U32 R5, RZ, RZ, -0x1 ;  /* 0xffffffffff057424 */ /* 0x000fe400078e00ff */
[----:B------:R-:W-:Y:S01]  /*72c0*/  ISETP.NE.AND.EX P0, PT, R29, RZ, PT, P0 ;  /* 0x000000ff1d00720c */ /* 0x000fe20003f05300 */
[----:B------:R3:W2:Y:S01]  /*72d0*/  F2I.U32.TRUNC.NTZ R13, R0 ;  /* 0x00000000000d7305 */ /* 0x0006a2000020f000 */
[----:B------:R-:W3:Y:S01]  /*72e0*/  LDC R15, c[0x0][0x148] ;  /* 0x00005200ff0f7b82 */ /* 0x000ee20000000800 */
[----:B0-----:R-:W-:-:S02]  /*72f0*/  SHF.R.U64 R12, R4, R6, R3 ;  /* 0x00000006040c7219 */ /* 0x001fc40000001203 */
[----:B------:R-:W-:-:S05]  /*7300*/  SHF.R.U32.HI R3, RZ, R6, R3 ;  /* 0x00000006ff037219 */ /* 0x000fca0000011603 */
[----:B------:R-:W0:Y:S01]  /*7310*/  LDC R20, c[0x0][0x600] ;  /* 0x00018000ff147b82 */ /* 0x000e220000000800 */
[-CC-:B-1----:R-:W-:Y:S02]  /*7320*/  SHF.R.U64 R10, R12, R8.reuse, R3.reuse ;  /* 0x000000080c0a7219 */ /* 0x182fe40000001203 */
[----:B------:R-:W-:-:S05]  /*7330*/  SHF.R.U32.HI R3, RZ, R8, R3 ;  /* 0x00000008ff037219 */ /* 0x000fca0000011603 */
[----:B------:R-:W1:Y:S01]  /*7340*/  LDC R27, c[0x0][0x648] ;  /* 0x00019200ff1b7b82 */ /* 0x000e620000000800 */
[-C--:B--2---:R-:W-:Y:S02]  /*7350*/  SHF.L.U32 R4, R5, R26.reuse, RZ ;  /* 0x0000001a05047219 */ /* 0x084fe400000006ff */
[-CC-:B------:R-:W-:Y:S02]  /*7360*/  SHF.R.U64 R14, R10, R26.reuse, R3.reuse ;  /* 0x0000001a0a0e7219 */ /* 0x180fe40000001203 */
[----:B------:R-:W-:Y:S02]  /*7370*/  SHF.R.U32.HI R5, RZ, R26, R3 ;  /* 0x0000001aff057219 */ /* 0x000fe40000011603 */
[----:B------:R-:W-:Y:S01]  /*7380*/  LOP3.LUT R25, RZ, R4, RZ, 0x33, !PT ;  /* 0x00000004ff197212 */ /* 0x000fe200078e33ff */
[----:B------:R-:W2:Y:S01]  /*7390*/  LDC R30, c[0x0][0x638] ;  /* 0x00018e00ff1e7b82 */ /* 0x000ea20000000800 */
[----:B------:R-:W-:Y:S01]  /*73a0*/  SHF.L.U32 R26, R7, R26, RZ ;  /* 0x0000001a071a7219 */ /* 0x000fe200000006ff */
[----:B------:R-:W-:-:S06]  /*73b0*/  IMAD.MOV.U32 R4, RZ, RZ, R14 ;  /* 0x000000ffff047224 */ /* 0x000fcc00078e000e */
[----:B------:R-:W0:Y:S01]  /*73c0*/  LDC R31, c[0x0][0x610] ;  /* 0x00018400ff1f7b82 */ /* 0x000e220000000800 */
        /* <DEDUP_REMOVED lines=11> */
.L_x_161:
[----:B------:R-:W-:Y:S01]  /*7480*/  ISETP.NE.AND P0, PT, R2, 0x1, PT ;  /* 0x000000010200780c */ /* 0x000fe20003f05270 */
[----:B0-----:R-:W-:Y:S01]  /*7490*/  VIADD R7, R20, 0xffffffff ;  /* 0xffffffff14077836 */ /* 0x001fe20000000000 */
[----:B-1-3--:R-:W-:Y:S01]  /*74a0*/  SHF.R.U64 R0, R4, R27, R5 ;  /* 0x0000001b04007219 */ /* 0x00afe20000001205 */
[----:B------:R-:W-:Y:S01]  /*74b0*/  IMAD.MOV R13, RZ, RZ, -R13 ;  /* 0x000000ffff0d7224 */ /* 0x000fe200078e0a0d */
[----:B------:R-:W-:Y:S01]  /*74c0*/  LOP3.LUT R5, R10, R25, RZ, 0xc0, !PT ;  /* 0x000000190a057212 */ /* 0x000fe200078ec0ff */
[----:B------:R-:W-:Y:S01]  /*74d0*/  IMAD.MOV.U32 R4, RZ, RZ, 0x1 ;  /* 0x00000001ff047424 */ /* 0x000fe200078e00ff */
[----:B------:R-:W-:Y:S01]  /*74e0*/  LOP3.LUT R12, R12, R7, RZ, 0xc0, !PT ;  /* 0x000000070c0c7212 */ /* 0x000fe200078ec0ff */
[----:B------:R-:W-:Y:S02]  /*74f0*/  IMAD.MOV R3, RZ, RZ, -R0 ;  /* 0x000000ffff037224 */ /* 0x000fe400078e0a00 */
[----:B------:R-:W-:Y:S02]  /*7500*/  IMAD R0, R26, R0, R5 ;  /* 0x000000001a007224 */ /* 0x000fe400078e0205 */
[----:B--2---:R-:W-:-:S02]  /*7510*/  IMAD R3, R3, R30, R14 ;  /* 0x0000001e03037224 */ /* 0x004fc400078e020e */
[----:B------:R-:W-:Y:S02]  /*7520*/  @P0 IMAD R21, R15, R13, R24 ;  /* 0x0000000d0f150224 */ /* 0x000fe400078e0218 */
[----:B------:R-:W-:Y:S01]  /*7530*/  IMAD R5, R3, R20, R12 ;  /* 0x0000001403057224 */ /* 0x000fe200078e020c */
[----:B------:R-:W-:Y:S01]  /*7540*/  PRMT R3, R4, 0x7610, R3 ;  /* 0x0000761004037816 */ /* 0x000fe20000000003 */
[----:B------:R-:W-:-:S05]  /*7550*/  IMAD R0, R0, R31, R21 ;  /* 0x0000001f00007224 */ /* 0x000fca00078e0215 */
[----:B------:R-:W-:Y:S02]  /*7560*/  SEL R90, R5, R0, !P0 ;  /* 0x00000000055a7207 */ /* 0x000fe40004000000 */
[----:B------:R-:W-:-:S07]  /*7570*/  SEL R0, R0, R5, !P0 ;  /* 0x0000000500007207 */ /* 0x000fce0004000000 */
.L_x_159:
[----:B------:R-:W-:Y:S01]  /*7580*/  LOP3.LUT P0, RZ, R3, 0xff, RZ, 0xc0, !PT ;  /* 0x000000ff03ff7812 */ /* 0x000fe2000780c0ff */
[----:B------:R-:W-:-:S12]  /*7590*/  IMAD.MOV.U32 R98, RZ, RZ, R0 ;  /* 0x000000ffff627224 */ /* 0x000fd800078e0000 */
[----:B------:R-:W-:Y:S05]  /*75a0*/  @P0 BRA `(.L_x_162) ;  /* 0xffffff9c00040947 */ /* 0x000fea000383ffff */
[----:B------:R-:W-:Y:S05]  /*75b0*/  EXIT ;  /* 0x000000000000794d */ /* 0x000fea0003800000 */
.L_x_7:
[----:B0-----:R-:W-:Y:S01]  /*75c0*/  ULDC.64 UR4, c[0x0][0x650] ;  /* 0x0001940000047ab9 */ /* 0x001fe20000000a00 */
        /* <DEDUP_REMOVED lines=25> */
.L_x_164:
[----:B------:R-:W0:Y:S01]  /*7760*/  LDC.64 R28, c[0x0][0x640] ;  /* 0x00019000ff1c7b82 */ /* 0x000e220000000a00 */
[-CC-:B------:R-:W-:Y:S01]  /*7770*/  SHF.R.U64 R22, R12, R6.reuse, R13.reuse ;  /* 0x000000060c167219 */ /* 0x180fe2000000120d */
[----:B------:R-:W-:Y:S01]  /*7780*/  IMAD.MOV.U32 R30, RZ, RZ, 0x1 ;  /* 0x00000001ff1e7424 */ /* 0x000fe200078e00ff */
[----:B------:R-:W-:Y:S02]  /*7790*/  SHF.R.U32.HI R6, RZ, R6, R13 ;  /* 0x00000006ff067219 */ /* 0x000fe4000001160d */
        /* <DEDUP_REMOVED lines=8> */
[----:B------:R-:W-:Y:S01]  /*7820*/  IMAD.IADD R9, R9, 0x1, R11 ;  /* 0x0000000109097824 */ /* 0x000fe200078e020b */
[----:B0-----:R-:W-:-:S04]  /*7830*/  ISETP.NE.U32.AND P0, PT, R28, RZ, PT ;  /* 0x000000ff1c00720c */ /* 0x001fc80003f05070 */
[----:B------:R-:W-:Y:S02]  /*7840*/  ISETP.NE.AND.EX P0, PT, R29, RZ, PT, P0 ;  /* 0x000000ff1d00720c */ /* 0x000fe40003f05300 */
[----:B------:R-:W0:Y:S01]  /*7850*/  LDC R20, c[0x0][0x600] ;  /* 0x00018000ff147b82 */ /* 0x000e220000000800 */
[-CC-:B-1----:R-:W-:Y:S01]  /*7860*/  SHF.R.U64 R14, R8, R10.reuse, R9.reuse ;  /* 0x0000000a080e7219 */ /* 0x182fe20000001209 */
[----:B------:R-:W-:Y:S01]  /*7870*/  IMAD.MOV.U32 R8, RZ, RZ, -0x1 ;  /* 0xffffffffff087424 */ /* 0x000fe200078e00ff */
[----:B------:R-:W-:-:S05]  /*7880*/  SHF.R.U32.HI R9, RZ, R10, R9 ;  /* 0x0000000aff097219 */ /* 0x000fca0000011609 */
[----:B------:R-:W1:Y:S01]  /*7890*/  LDC R24, c[0x0][0x648] ;  /* 0x00019200ff187b82 */ /* 0x000e620000000800 */
[-CC-:B--2---:R-:W-:Y:S02]  /*78a0*/  SHF.R.U64 R23, R14, R12.reuse, R9.reuse ;  /* 0x0000000c0e177219 */ /* 0x184fe40000001209 */
[----:B------:R-:W-:-:S05]  /*78b0*/  SHF.R.U32.HI R6, RZ, R12, R9 ;  /* 0x0000000cff067219 */ /* 0x000fca0000011609 */
[----:B------:R-:W2:Y:S01]  /*78c0*/  LDC R26, c[0x0][0x638] ;  /* 0x00018e00ff1a7b82 */ /* 0x000ea20000000800 */
[-C--:B---3--:R-:W-:Y:S02]  /*78d0*/  SHF.L.U32 R8, R8, R27.reuse, RZ ;  /* 0x0000001b08087219 */ /* 0x088fe400000006ff */
[-CC-:B------:R-:W-:Y:S02]  /*78e0*/  SHF.R.U64 R25, R23, R27.reuse, R6.reuse ;  /* 0x0000001b17197219 */ /* 0x180fe40000001206 */
[----:B------:R-:W-:Y:S02]  /*78f0*/  LOP3.LUT R32, RZ, R8, RZ, 0x33, !PT ;  /* 0x00000008ff207212 */ /* 0x000fe400078e33ff */
[----:B------:R-:W-:Y:S01]  /*7900*/  SHF.R.U32.HI R9, RZ, R27, R6 ;  /* 0x0000001bff097219 */ /* 0x000fe20000011606 */
[----:B------:R-:W3:Y:S01]  /*7910*/  LDC R31, c[0x0][0x610] ;  /* 0x00018400ff1f7b82 */ /* 0x000ee20000000800 */
[----:B------:R-:W-:Y:S01]  /*7920*/  IMAD.MOV.U32 R8, RZ, RZ, R25 ;  /* 0x000000ffff087224 */ /* 0x000fe200078e0019 */
[----:B------:R-:W-:Y:S06]  /*7930*/  @!P0 BRA `(.L_x_165) ;  /* 0x0000000000288947 */ /* 0x000fec0003800000 */
        /* <DEDUP_REMOVED lines=10> */
.L_x_165:
[----:B------:R-:W-:Y:S02]  /*79e0*/  ISETP.NE.AND P0, PT, R2, 0x1, PT ;  /* 0x000000010200780c */ /* 0x000fe40003f05270 */
[----:B-1----:R-:W-:Y:S01]  /*79f0*/  SHF.R.U64 R6, R8, R24, R9 ;  /* 0x0000001808067219 */ /* 0x002fe20000001209 */
[----:B0-----:R-:W-:Y:S01]  /*7a00*/  VIADD R9, R20, 0xffffffff ;  /* 0xffffffff14097836 */ /* 0x001fe20000000000 */
[----:B------:R-:W-:Y:S02]  /*7a10*/  SHF.L.U32 R30, R30, R27, RZ ;  /* 0x0000001b1e1e7219 */ /* 0x000fe400000006ff */
[----:B------:R-:W-:Y:S01]  /*7a20*/  LOP3.LUT R5, R23, R32, RZ, 0xc0, !PT ;  /* 0x0000002017057212 */ /* 0x000fe200078ec0ff */
[----:B------:R-:W-:-:S04]  /*7a30*/  IMAD.MOV R8, RZ, RZ, -R6 ;  /* 0x000000ffff087224 */ /* 0x000fc800078e0a06 */
[----:B------:R-:W-:Y:S01]  /*7a40*/  IMAD R6, R30, R6, R5 ;  /* 0x000000061e067224 */ /* 0x000fe200078e0205 */
[----:B------:R-:W-:Y:S01]  /*7a50*/  LOP3.LUT R5, R14, R9, RZ, 0xc0, !PT ;  /* 0x000000090e057212 */ /* 0x000fe200078ec0ff */
[----:B------:R-:W-:Y:S02]  /*7a60*/  @P0 IMAD R3, R7, R21, R4 ;  /* 0x0000001507030224 */ /* 0x000fe400078e0204 */
[----:B--2---:R-:W-:Y:S02]  /*7a70*/  IMAD R4, R8, R26, R25 ;  /* 0x0000001a08047224 */ /* 0x004fe400078e0219 */
[----:B---3--:R-:W-:Y:S02]  /*7a80*/  IMAD R3, R6, R31, R3 ;  /* 0x0000001f06037224 */ /* 0x008fe400078e0203 */
[----:B------:R-:W-:Y:S02]  /*7a90*/  IMAD R4, R4, R20, R5 ;  /* 0x0000001404047224 */ /* 0x000fe400078e0205 */
[----:B------:R-:W-:-:S02]  /*7aa0*/  IMAD.MOV.U32 R8, RZ, RZ, 0x1 ;  /* 0x00000001ff087424 */ /* 0x000fc400078e00ff */
[----:B------:R-:W-:Y:S01]  /*7ab0*/  IMAD.MOV.U32 R6, RZ, RZ, R22 ;  /* 0x000000ffff067224 */ /* 0x000fe200078e0016 */
[----:B------:R-:W-:Y:S02]  /*7ac0*/  SEL R13, R4, R3, !P0 ;  /* 0x00000003040d7207 */ /* 0x000fe40004000000 */
[----:B------:R-:W-:-:S07]  /*7ad0*/  SEL R20, R3, R4, !P0 ;  /* 0x0000000403147207 */ /* 0x000fce0004000000 */
.L_x_163:
[----:B------:R-:W-:-:S08]  /*7ae0*/  NOP ;  /* 0x0000000000007918 */ /* 0x000fd00000000000 */
[----:B------:R-:W0:-:S00]  /*7af0*/  USETMAXREG.DEALLOC.CTAPOOL 0x28 ;  /* 0x00000028000079c8 */ /* 0x000e0000080e0500 */
[----:B0-----:R-:W-:-:S13]  /*7b00*/  ISETP.NE.AND P0, PT, R0, RZ, PT ;  /* 0x000000ff0000720c */ /* 0x001fda0003f05270 */
[----:B------:R-:W-:Y:S05]  /*7b10*/  @P0 EXIT ;  /* 0x000000000000094d */ /* 0x000fea0003800000 */
[----:B------:R-:W-:Y:S01]  /*7b20*/  LOP3.LUT P0, RZ, R8, 0xff, RZ, 0xc0, !PT ;  /* 0x000000ff08ff7812 */ /* 0x000fe2000780c0ff */
[----:B------:R-:W-:Y:S02]  /*7b30*/  IMAD.MOV.U32 R0, RZ, RZ, 0x1 ;  /* 0x00000001ff007424 */ /* 0x000fe400078e00ff */
[----:B------:R-:W-:-:S10]  /*7b40*/  IMAD.MOV.U32 R3, RZ, RZ, RZ ;  /* 0x000000ffff037224 */ /* 0x000fd400078e00ff */
[----:B------:R-:W-:Y:S05]  /*7b50*/  @!P0 BRA `(.L_x_166) ;  /* 0x0000000c00408947 */ /* 0x000fea0003800000 */
[----:B------:R-:W0:Y:S01]  /*7b60*/  LDC R0, c[0x0][0x28c] ;  /* 0x0000a300ff007b82 */ /* 0x000e220000000800 */
[----:B------:R-:W-:Y:S01]  /*7b70*/  ULDC UR5, c[0x0][0x658] ;  /* 0x0001960000057ab9 */ /* 0x000fe20000000800 */
[----:B------:R-:W-:Y:S01]  /*7b80*/  UMOV UR7, 0xffffffff ;  /* 0xffffffff00077882 */ /* 0x000fe20000000000 */
[----:B------:R-:W-:Y:S01]  /*7b90*/  ULDC UR6, c[0x0][0xc] ;  /* 0x0000030000067ab9 */ /* 0x000fe20000000800 */
[----:B------:R-:W-:Y:S01]  /*7ba0*/  USHF.L.U32 UR8, UR7, UR5, URZ ;  /* 0x0000000507087299 */ /* 0x000fe2000800063f */
[----:B------:R-:W-:Y:S01]  /*7bb0*/  BSSY B0, `(.L_x_166) ;  /* 0x00000ca000007945 */ /* 0x000fe20003800000 */
[----:B------:R-:W-:Y:S01]  /*7bc0*/  UMOV UR9, 0x1 ;  /* 0x0000000100097882 */ /* 0x000fe20000000000 */
[----:B------:R-:W-:Y:S01]  /*7bd0*/  ULDC UR7, c[0x0][0x10] ;  /* 0x0000040000077ab9 */ /* 0x000fe20000000800 */
[----:B------:R-:W1:Y:S01]  /*7be0*/  S2UR UR10, SR_CgaCtaId ;  /* 0x00000000000a79c3 */ /* 0x000e620000008800 */
[----:B------:R-:W-:Y:S01]  /*7bf0*/  UIMAD.WIDE.U32 UR6, UR6, UR7, URZ ;  /* 0x00000007060672a5 */ /* 0x000fe2000f8e003f */
[----:B------:R-:W-:Y:S01]  /*7c00*/  IMAD.MOV.U32 R9, RZ, RZ, 0x1 ;  /* 0x00000001ff097424 */ /* 0x000fe200078e00ff */
[----:B------:R-:W-:Y:S01]  /*7c10*/  USHF.L.U32 UR18, UR9, UR5, URZ ;  /* 0x0000000509127299 */ /* 0x000fe2000800063f */
[----:B------:R-:W-:Y:S01]  /*7c20*/  LOP3.LUT R8, R19, 0x2, RZ, 0xfc, !PT ;  /* 0x0000000213087812 */ /* 0x000fe200078efcff */
[----:B------:R-:W-:Y:S01]  /*7c30*/  ULDC UR4, c[0x0][0x600] ;  /* 0x0001800000047ab9 */ /* 0x000fe20000000800 */
[----:B------:R-:W-:Y:S01]  /*7c40*/  ULDC UR5, c[0x0][0x14] ;  /* 0x0000050000057ab9 */ /* 0x000fe20000000800 */
[----:B------:R-:W-:-:S02]  /*7c50*/  UIADD3 UR4, UR4, -0x1, URZ ;  /* 0xffffffff04047890 */ /* 0x000fc4000fffe03f */
[----:B------:R-:W-:Y:S02]  /*7c60*/  UIMAD.WIDE.U32 UR22, UR6, UR5, URZ ;  /* 0x00000005061672a5 */ /* 0x000fe4000f8e003f */
[----:B------:R-:W-:Y:S02]  /*7c70*/  UIMAD UR13, UR7, UR5, URZ ;  /* 0x00000005070d72a4 */ /* 0x000fe4000f8e023f */
[----:B------:R-:W-:Y:S02]  /*7c80*/  ULOP3.LUT UR17, URZ, UR8, URZ, 0x33, !UPT ;  /* 0x000000083f117292 */ /* 0x000fe4000f8e333f */
[----:B------:R-:W-:Y:S01]  /*7c90*/  UIADD3 UR13, UR23, UR13, URZ ;  /* 0x0000000d170d7290 */ /* 0x000fe2000fffe03f */
[----:B0-----:R-:W-:Y:S01]  /*7ca0*/  VIADD R0, R0, 0x3f ;  /* 0x0000003f00007836 */ /* 0x001fe20000000000 */
[----:B------:R-:W-:-:S04]  /*7cb0*/  ULDC.64 UR24, c[0x0][0x198] ;  /* 0x0000660000187ab9 */ /* 0x000fc80000000a00 */
[----:B------:R-:W-:Y:S01]  /*7cc0*/  SHF.R.S32.HI R3, RZ, 0x1f, R0 ;  /* 0x0000001fff037819 */ /* 0x000fe20000011400 */
[----:B-1----:R-:W-:-:S03]  /*7cd0*/  IMAD.U32 R11, RZ, RZ, UR10 ;  /* 0x0000000aff0b7e24 */ /* 0x002fc6000f8e00ff */
[----:B------:R-:W-:Y:S01]  /*7ce0*/  LEA.HI R3, R3, R0, RZ, 0x6 ;  /* 0x0000000003037211 */ /* 0x000fe200078f30ff */
[----:B------:R-:W-:-:S03]  /*7cf0*/  IMAD.MOV.U32 R0, RZ, RZ, 0x1 ;  /* 0x00000001ff007424 */ /* 0x000fc600078e00ff */
[----:B------:R-:W-:Y:S01]  /*7d00*/  SHF.R.S32.HI R10, RZ, 0x6, R3 ;  /* 0x00000006ff0a7819 */ /* 0x000fe20000011403 */
[----:B------:R-:W-:-:S04]  /*7d10*/  IMAD.MOV.U32 R3, RZ, RZ, RZ ;  /* 0x000000ffff037224 */ /* 0x000fc800078e00ff */
[----:B------:R-:W-:-:S07]  /*7d20*/  VIADD R12, R10, 0x1 ;  /* 0x000000010a0c7836 */ /* 0x000fce0000000000 */
.L_x_177:
[----:B------:R-:W-:-:S03]  /*7d30*/  UMOV UR5, 0xffffffff ;  /* 0xffffffff00057882 */ /* 0x000fc60000000000 */
[----:B------:R-:W-:Y:S05]  /*7d40*/  BRA.DIV UR5, `(.L_x_167) ;  /* 0x0000000e05d07947 */ /* 0x000fea000b800000 */
[----:B------:R-:W-:-:S13]  /*7d50*/  ELECT P6, URZ, PT ;  /* 0x00000000003f782f */ /* 0x000fda00038c0000 */
.L_x_189:
[----:B------:R-:W0:Y:S01]  /*7d60*/  LDC R4, c[0x0][0x28c] ;  /* 0x0000a300ff047b82 */ /* 0x000e220000000800 */
[----:B------:R-:W-:Y:S01]  /*7d70*/  BSSY B1, `(.L_x_168) ;  /* 0x000003b000017945 */ /* 0x000fe20003800000 */
[----:B0-----:R-:W-:-:S13]  /*7d80*/  ISETP.LT.OR P6, PT, R4, 0x1, !P6 ;  /* 0x000000010400780c */ /* 0x001fda00077c1670 */
[----:B------:R-:W-:Y:S05]  /*7d90*/  @P6 BRA `(.L_x_169) ;  /* 0x0000000000e06947 */ /* 0x000fea0003800000 */
[----:B------:R-:W-:Y:S02]  /*7da0*/  IMAD R20, R20, 0x2, R11 ;  /* 0x0000000214147824 */ /* 0x000fe400078e020b */
[----:B------:R-:W-:Y:S02]  /*7db0*/  IMAD.SHL.U32 R21, R13, 0x40, RZ ;  /* 0x000000400d157824 */ /* 0x000fe400078e00ff */
[----:B------:R-:W-:Y:S02]  /*7dc0*/  IMAD.MOV.U32 R22, RZ, RZ, RZ ;  /* 0x000000ffff167224 */ /* 0x000fe400078e00ff */
[----:B------:R-:W-:Y:S02]  /*7dd0*/  IMAD.MOV.U32 R4, RZ, RZ, R12 ;  /* 0x000000ffff047224 */ /* 0x000fe400078e000c */
[----:B------:R-:W-:Y:S02]  /*7de0*/  IMAD.MOV.U32 R5, RZ, RZ, R0 ;  /* 0x000000ffff057224 */ /* 0x000fe400078e0000 */
[----:B------:R-:W-:-:S02]  /*7df0*/  IMAD.MOV.U32 R14, RZ, RZ, R3 ;  /* 0x000000ffff0e7224 */ /* 0x000fc400078e0003 */
[----:B------:R-:W-:-:S07]  /*7e00*/  IMAD.SHL.U32 R15, R20, 0x80, RZ ;  /* 0x00000080140f7824 */ /* 0x000fce00078e00ff */
.L_x_172:
[----:B------:R-:W0:Y:S01]  /*7e10*/  S2UR UR5, SR_CgaCtaId ;  /* 0x00000000000579c3 */ /* 0x000e220000008800 */
[----:B------:R-:W-:Y:S02]  /*7e20*/  MOV R20, 0x400 ;  /* 0x0000040000147802 */ /* 0x000fe40000000f00 */
[----:B------:R-:W-:Y:S02]  /*7e30*/  SHF.L.U32 R7, R5, 0x1f, RZ ;  /* 0x0000001f05077819 */ /* 0x000fe400000006ff */
[----:B------:R-:W-:-:S13]  /*7e40*/  LOP3.LUT P1, RZ, R18, 0x7f, RZ, 0xc0, !PT ;  /* 0x0000007f12ff7812 */ /* 0x000fda000782c0ff */
[----:B------:R-:W1:Y:S01]  /*7e50*/  @!P1 LDC R13, c[0x0][0x500] ;  /* 0x00014000ff0d9b82 */ /* 0x000e620000000800 */
[----:B0-----:R-:W-:-:S05]  /*7e60*/  IMAD.U32 R11, RZ, RZ, UR5 ;  /* 0x00000005ff0b7e24 */ /* 0x001fca000f8e00ff */
[----:B------:R-:W-:-:S05]  /*7e70*/  LEA R23, R11, R20, 0x18 ;  /* 0x000000140b177211 */ /* 0x000fca00078ec0ff */
[----:B------:R-:W-:-:S04]  /*7e80*/  IMAD R20, R14, 0x8, R23 ;  /* 0x000000080e147824 */ /* 0x000fc800078e0217 */
[----:B------:R-:W0:Y:S02]  /*7e90*/  SYNCS.PHASECHK.TRANS64.TRYWAIT P0, [R20+URZ+0x28], R7 ;  /* 0x00002807140075a7 */ /* 0x000e24000800017f */
[----:B01----:R-:W-:Y:S05]  /*7ea0*/  @!P0 BRA `(.L_x_170) ;  /* 0x0000000c00988947 */ /* 0x003fea0003800000 */
.L_x_190:
[----:B0-----:R-:W-:Y:S01]  /*7eb0*/  PRMT R7, R8, 0x9910, RZ ;  /* 0x0000991008077816 */ /* 0x001fe200000000ff */
[----:B------:R0:W-:Y:S03]  /*7ec0*/  @!P1 SYNCS.ARRIVE.TRANS64 RZ, [R20+URZ], R13 ;  /* 0x0000000d14ff99a7 */ /* 0x0001e6000800003f */
[----:B------:R-:W-:-:S13]  /*7ed0*/  ISETP.NE.AND P0, PT, R7, 0x2, PT ;  /* 0x000000020700780c */ /* 0x000fda0003f05270 */
[----:B0-----:R-:W-:Y:S05]  /*7ee0*/  @P0 BRA `(.L_x_171) ;  /* 0x0000000000040947 */ /* 0x001fea0003800000 */
[----:B------:R-:W-:Y:S01]  /*7ef0*/  BPT.TRAP 0x1 ;  /* 0x000000040000795c */ /* 0x000fe20000300000 */
.L_x_171:
[----:B------:R-:W-:Y:S01]  /*7f00*/  IMAD R7, R14, 0x2, R11 ;  /* 0x000000020e077824 */ /* 0x000fe200078e020b */
[----:B------:R-:W-:Y:S01]  /*7f10*/  R2UR UR9, R20 ;  /* 0x00000000140972ca */ /* 0x000fe200000e0000 */
[----:B------:R-:W-:Y:S01]  /*7f20*/  VIADD R4, R4, 0xffffffff ;  /* 0xffffffff04047836 */ /* 0x000fe20000000000 */
[----:B------:R-:W-:Y:S01]  /*7f30*/  UIADD3 UR6, UP0, UR24, 0xf0, URZ ;  /* 0x000000f018067890 */ /* 0x000fe2000ff1e03f */
[----:B------:R-:W-:Y:S01]  /*7f40*/  IMAD.SHL.U32 R7, R7, 0x2000, RZ ;  /* 0x0000200007077824 */ /* 0x000fe200078e00ff */
[----:B------:R-:W-:Y:S01]  /*7f50*/  R2UR UR11, R15 ;  /* 0x000000000f0b72ca */ /* 0x000fe200000e0000 */
[----:B------:R-:W-:Y:S01]  /*7f60*/  UIADD3 UR26, UP1, UR24, 0x1f0, URZ ;  /* 0x000001f0181a7890 */ /* 0x000fe2000ff3e03f */
[----:B------:R-:W-:Y:S01]  /*7f70*/  R2UR UR10, R22 ;  /* 0x00000000160a72ca */ /* 0x000fe200000e0000 */
[--C-:B------:R-:W-:Y:S01]  /*7f80*/  IMAD R7, R7, 0x2, R23.reuse ;  /* 0x0000000207077824 */ /* 0x100fe200078e0217 */
[----:B------:R-:W-:Y:S01]  /*7f90*/  R2UR UR12, R6 ;  /* 0x00000000060c72ca */ /* 0x000fe200000e0000 */
[C---:B------:R-:W-:Y:S01]  /*7fa0*/  IMAD R23, R14.reuse, 0x2000, R23 ;  /* 0x000020000e177824 */ /* 0x040fe200078e0217 */
[----:B------:R-:W-:Y:S01]  /*7fb0*/  R2UR UR19, R21 ;  /* 0x00000000151372ca */ /* 0x000fe200000e0000 */
[----:B------:R-:W-:Y:S01]  /*7fc0*/  UIADD3.X UR7, URZ, UR25, URZ, UP0, !UPT ;  /* 0x000000193f077290 */ /* 0x000fe200087fe43f */
[----:B------:R-:W-:Y:S01]  /*7fd0*/  R2UR UR5, R7 ;  /* 0x00000000070572ca */ /* 0x000fe200000e0000 */
[----:B------:R-:W-:Y:S01]  /*7fe0*/  VIADD R14, R14, 0x1 ;  /* 0x000000010e0e7836 */ /* 0x000fe20000000000 */
[----:B------:R-:W-:Y:S01]  /*7ff0*/  R2UR UR8, R23 ;  /* 0x00000000170872ca */ /* 0x000fe200000e0000 */
[----:B------:R-:W-:Y:S01]  /*8000*/  UIADD3.X UR27, URZ, UR25, URZ, UP1, !UPT ;  /* 0x000000193f1b7290 */ /* 0x000fe20008ffe43f */
[----:B------:R-:W-:Y:S01]  /*8010*/  ISETP.GT.AND P1, PT, R4, 0x1, PT ;  /* 0x000000010400780c */ /* 0x000fe20003f24270 */
[----:B------:R-:W-:Y:S01]  /*8020*/  UMOV UR20, 0x30000 ;  /* 0x0003000000147882 */ /* 0x000fe20000000000 */
[----:B------:R-:W-:Y:S01]  /*8030*/  UMOV UR14, 0x0 ;  /* 0x00000000000e7882 */ /* 0x000fe20000000000 */
[----:B------:R-:W-:Y:S01]  /*8040*/  UMOV UR15, 0x10000000 ;  /* 0x10000000000f7882 */ /* 0x000fe20000000000 */
[----:B------:R-:W-:Y:S01]  /*8050*/  ISETP.NE.AND P0, PT, R14, 0x5, PT ;  /* 0x000000050e00780c */ /* 0x000fe20003f05270 */
[----:B------:R-:W-:-:S03]  /*8060*/  VIADD R22, R22, 0x40 ;  /* 0x0000004016167836 */ /* 0x000fc60000000000 */
[----:B------:R-:W-:Y:S01]  /*8070*/  SEL R20, RZ, 0x1, P0 ;  /* 0x00000001ff147807 */ /* 0x000fe20000000000 */
[----:B------:R-:W-:Y:S01]  /*8080*/  UIADD3 UR5, UR5, 0x100, URZ ;  /* 0x0000010005057890 */ /* 0x000fe2000fffe03f */
[----:B------:R-:W-:Y:S01]  /*8090*/  SEL R14, R14, RZ, P0 ;  /* 0x000000ff0e0e7207 */ /* 0x000fe20000000000 */
[----:B------:R-:W-:Y:S01]  /*80a0*/  UIADD3 UR16, UR8, 0x28100, URZ ;  /* 0x0002810008107890 */ /* 0x000fe2000fffe03f */
[----:B------:R-:W-:-:S04]  /*80b0*/  LOP3.LUT R5, R5, R20, RZ, 0x3c, !PT ;  /* 0x0000001405057212 */ /* 0x000fc800078e3cff */
[----:B------:R-:W-:Y:S02]  /*80c0*/  UMOV UR8, UR5 ;  /* 0x0000000500087c82 */ /* 0x000fe40008000000 */
[----:B------:R0:W-:Y:S02]  /*80d0*/  UTMALDG.3D.MULTICAST [UR8], [UR6], UR20, desc[UR14] ;  /* 0x00000e08060073b4 */ /* 0x0001e40008011814 */
[----:B0-----:R-:W-:Y:S01]  /*80e0*/  UMOV UR8, UR16 ;  /* 0x0000001000087c82 */ /* 0x001fe20008000000 */
[----:B------:R-:W-:Y:S02]  /*80f0*/  UMOV UR11, UR19 ;  /* 0x00000013000b7c82 */ /* 0x000fe40008000000 */
[----:B------:R0:W-:Y:S02]  /*8100*/  UTMALDG.3D [UR8], [UR26], desc[UR14] ;  /* 0x00000e081a0075b4 */ /* 0x0001e40008011000 */
[----:B0-----:R-:W-:Y:S05]  /*8110*/  @P1 BRA `(.L_x_172) ;  /* 0xfffffffc003c1947 */ /* 0x001fea000383ffff */
.L_x_169:
[----:B------:R-:W-:Y:S05]  /*8120*/  BSYNC B1 ;  /* 0x0000000000017941 */ /* 0x000fea0003800000 */
.L_x_168:
[----:B------:R-:W-:Y:S01]  /*8130*/  LOP3.LUT P1, RZ, R9, 0xff, RZ, 0xc0, !PT ;  /* 0x000000ff09ff7812 */ /* 0x000fe2000782c0ff */
[C---:B------:R-:W-:Y:S01]  /*8140*/  IMAD.IADD R6, R10.reuse, 0x1, R3 ;  /* 0x000000010a067824 */ /* 0x040fe200078e0203 */
[----:B------:R-:W-:Y:S01]  /*8150*/  ULDC.64 UR6, c[0x0][0x650] ;  /* 0x0001940000067ab9 */ /* 0x000fe20000000a00 */
[----:B------:R-:W-:Y:S01]  /*8160*/  ISETP.GE.U32.AND P2, PT, R10, 0x5, PT ;  /* 0x000000050a00780c */ /* 0x000fe20003f46070 */
[----:B------:R-:W-:Y:S01]  /*8170*/  BSSY B1, `(.L_x_173) ;  /* 0x000006b000017945 */ /* 0x000fe20003800000 */
[----:B------:R-:W-:Y:S01]  /*8180*/  IMAD.MOV.U32 R20, RZ, RZ, -0x1 ;  /* 0xffffffffff147424 */ /* 0x000fe200078e00ff */
[----:B------:R-:W-:Y:S01]  /*8190*/  ISETP.GT.U32.AND P0, PT, R6, 0x4, PT ;  /* 0x000000040600780c */ /* 0x000fe20003f04070 */
[----:B------:R-:W-:Y:S01]  /*81a0*/  IMAD.MOV.U32 R13, RZ, RZ, -0x1 ;  /* 0xffffffffff0d7424 */ /* 0x000fe200078e00ff */
[----:B------:R-:W-:Y:S02]  /*81b0*/  PRMT R9, RZ, 0x7610, R9 ;  /* 0x00007610ff097816 */ /* 0x000fe40000000009 */
[----:B------:R-:W-:-:S03]  /*81c0*/  ISETP.LT.U32.AND P0, PT, R10, 0x5, P0 ;  /* 0x000000050a00780c */ /* 0x000fc60000701070 */
[----:B------:R-:W0:Y:S01]  /*81d0*/  @P1 S2R R11, SR_CgaCtaId ;  /* 0x00000000000b1919 */ /* 0x000e220000008800 */
[----:B------:R-:W-:-:S04]  /*81e0*/  @P1 MOV R4, 0x400 ;  /* 0x0000040000041802 */ /* 0x000fc80000000f00 */
[----:B0-----:R-:W-:Y:S01]  /*81f0*/  @P1 LEA R3, R11, R4, 0x18 ;  /* 0x000000040b031211 */ /* 0x001fe200078ec0ff */
[----:B------:R-:W-:-:S03]  /*8200*/  IMAD.WIDE.U32 R4, R6, -0x33333333, RZ ;  /* 0xcccccccd06047825 */ /* 0x000fc600078e00ff */
[----:B------:R0:W-:Y:S01]  /*8210*/  @P1 SYNCS.ARRIVE.TRANS64.A1T0 RZ, [R3+URZ+0x68], RZ ;  /* 0x000068ff03ff19a7 */ /* 0x0001e2000810003f */
[----:B------:R-:W-:Y:S02]  /*8220*/  IADD3 R16, P1, R16, UR22, RZ ;  /* 0x0000001610107c10 */ /* 0x000fe4000ff3e0ff */
[----:B------:R-:W-:Y:S02]  /*8230*/  SHF.R.U32.HI R5, RZ, 0x2, R5 ;  /* 0x00000002ff057819 */ /* 0x000fe40000011605 */
[----:B------:R-:W-:Y:S02]  /*8240*/  IADD3.X R17, R17, UR13, RZ, P1, !PT ;  /* 0x0000000d11117c10 */ /* 0x000fe40008ffe4ff */
[----:B------:R-:W-:Y:S02]  /*8250*/  PRMT R4, RZ, 0x7610, R4 ;  /* 0x00007610ff047816 */ /* 0x000fe40000000004 */
[----:B0-----:R-:W-:Y:S02]  /*8260*/  SEL R3, RZ, 0x1, !P0 ;  /* 0x00000001ff037807 */ /* 0x001fe40004000000 */
[----:B------:R-:W-:-:S02]  /*8270*/  ISETP.GE.U32.AND P0, PT, R16, UR6, PT ;  /* 0x0000000610007c0c */ /* 0x000fc4000bf06070 */
[----:B------:R-:W-:Y:S01]  /*8280*/  LOP3.LUT R0, R0, R3, RZ, 0x3c, !PT ;  /* 0x0000000300007212 */ /* 0x000fe200078e3cff */
[----:B------:R-:W-:Y:S01]  /*8290*/  IMAD R3, R5, -0x5, R6 ;  /* 0xfffffffb05037824 */ /* 0x000fe200078e0206 */
[----:B------:R-:W-:Y:S01]  /*82a0*/  ISETP.GE.U32.AND.EX P0, PT, R17, UR7, PT, P0 ;  /* 0x0000000711007c0c */ /* 0x000fe2000bf06100 */
[----:B------:R-:W-:Y:S01]  /*82b0*/  IMAD.MOV.U32 R6, RZ, RZ, -0x1 ;  /* 0xffffffffff067424 */ /* 0x000fe200078e00ff */
[----:B------:R-:W-:-:S11]  /*82c0*/  @P2 LOP3.LUT R0, R0, 0x1, R5, 0x78, !PT ;  /* 0x0000000100002812 */ /* 0x000fd600078e7805 */
[----:B------:R-:W-:Y:S05]  /*82d0*/  @P0 BRA `(.L_x_174) ;  /* 0x0000000400500947 */ /* 0x000fea0003800000 */
[----:B------:R-:W0:Y:S01]  /*82e0*/  S2R R15, SR_CTAID.X ;  /* 0x00000000000f7919 */ /* 0x000e220000002500 */
[----:B------:R-:W-:Y:S01]  /*82f0*/  ULDC.64 UR6, c[0x0][0x628] ;  /* 0x00018a0000067ab9 */ /* 0x000fe20000000a00 */
[----:B------:R-:W1:Y:S01]  /*8300*/  LDC R20, c[0x0][0x144] ;  /* 0x00005100ff147b82 */ /* 0x000e620000000800 */
[----:B------:R-:W-:Y:S01]  /*8310*/  ISETP.NE.U32.AND P0, PT, RZ, UR6, PT ;  /* 0x00000006ff007c0c */ /* 0x000fe2000bf05070 */
[----:B------:R-:W2:Y:S01]  /*8320*/  S2R R13, SR_CTAID.Y ;  /* 0x00000000000d7919 */ /* 0x000ea20000002600 */
[----:B------:R-:W-:Y:S01]  /*8330*/  ULDC UR8, c[0x0][0x630] ;  /* 0x00018c0000087ab9 */ /* 0x000fe20000000800 */
[----:B------:R-:W-:Y:S01]  /*8340*/  ULDC UR9, c[0x0][0x150] ;  /* 0x0000540000097ab9 */ /* 0x000fe20000000800 */
[----:B------:R-:W-:Y:S01]  /*8350*/  ISETP.NE.AND.EX P0, PT, RZ, UR7, PT, P0 ;  /* 0x00000007ff007c0c */ /* 0x000fe2000bf05300 */
[----:B------:R-:W-:Y:S02]  /*8360*/  IMAD.MOV.U32 R4, RZ, RZ, R16 ;  /* 0x000000ffff047224 */ /* 0x000fe400078e0010 */
[----:B------:R-:W-:Y:S01]  /*8370*/  IMAD.MOV.U32 R5, RZ, RZ, R17 ;  /* 0x000000ffff057224 */ /* 0x000fe200078e0011 */
[----:B0-----:R-:W-:-:S09]  /*8380*/  I2FP.F32.U32 R22, R15 ;  /* 0x0000000f00167245 */ /* 0x001fd20000201000 */
[----:B------:R-:W-:Y:S05]  /*8390*/  @!P0 BRA `(.L_x_175) ;  /* 0x0000000000288947 */ /* 0x000fea0003800000 */
[----:B------:R-:W-:Y:S02]  /*83a0*/  ULDC UR5, c[0x0][0x634] ;  /* 0x00018d0000057ab9 */ /* 0x000fe40000000800 */
[----:B------:R-:W-:-:S05]  /*83b0*/  IADD3 R5, P0, R16, UR5, RZ ;  /* 0x0000000510057c10 */ /* 0x000fca000ff1e0ff */
[----:B------:R-:W-:-:S04]  /*83c0*/  IMAD.X R21, RZ, RZ, R17, P0 ;  /* 0x000000ffff157224 */ /* 0x000fc800000e0611 */
[----:B------:R-:W-:-:S04]  /*83d0*/  IMAD.WIDE.U32 R6, R21, UR6, RZ ;  /* 0x0000000615067c25 */ /* 0x000fc8000f8e00ff */
[----:B------:R-:W-:-:S04]  /*83e0*/  IMAD.WIDE.U32 R6, P0, R5, UR7, R6 ;  /* 0x0000000705067c25 */ /* 0x000fc8000f800006 */
[----:B------:R-:W-:-:S04]  /*83f0*/  IMAD.WIDE.U32 R4, R5, UR6, RZ ;  /* 0x0000000605047c25 */ /* 0x000fc8000f8e00ff */
[----:B------:R-:W-:Y:S01]  /*8400*/  IMAD.MOV.U32 R4, RZ, RZ, R7 ;  /* 0x000000ffff047224 */ /* 0x000fe200078e0007 */
[----:B------:R-:W-:Y:S01]  /*8410*/  IADD3 RZ, P1, R5, R6, RZ ;  /* 0x0000000605ff7210 */ /* 0x000fe20007f3e0ff */
[----:B------:R-:W-:-:S04]  /*8420*/  IMAD.X R5, RZ, RZ, RZ, P0 ;  /* 0x000000ffff057224 */ /* 0x000fc800000e06ff */
[----:B------:R-:W-:-:S08]  /*8430*/  IMAD.WIDE.U32.X R4, R21, UR7, R4, P1 ;  /* 0x0000000715047c25 */ /* 0x000fd000088e0404 */
.L_x_175:
[----:B------:R-:W-:Y:S01]  /*8440*/  FMUL R22, R22, UR9 ;  /* 0x0000000916167c20 */ /* 0x000fe20008400000 */
[--C-:B------:R-:W-:Y:S01]  /*8450*/  SHF.R.U64 R14, R4, UR8, R5.reuse ;  /* 0x00000008040e7c19 */ /* 0x100fe20008001205 */
[----:B------:R-:W-:Y:S01]  /*8460*/  ULDC.64 UR6, c[0x0][0x620] ;  /* 0x0001880000067ab9 */ /* 0x000fe20000000a00 */
[----:B------:R-:W-:Y:S01]  /*8470*/  SHF.R.U32.HI R4, RZ, UR8, R5 ;  /* 0x00000008ff047c19 */ /* 0x000fe20008011605 */
[----:B------:R-:W-:Y:S01]  /*8480*/  ULDC.64 UR8, c[0x0][0x640] ;  /* 0x0001900000087ab9 */ /* 0x000fe20000000a00 */
[----:B------:R-:W-:Y:S01]  /*8490*/  IADD3 R5, P0, RZ, -R14, RZ ;  /* 0x8000000eff057210 */ /* 0x000fe20007f1e0ff */
[----:B------:R-:W0:Y:S01]  /*84a0*/  F2I.U32.TRUNC.NTZ R22, R22 ;  /* 0x0000001600167305 */ /* 0x000e22000020f000 */
[----:B------:R-:W-:-:S03]  /*84b0*/  ULDC UR5, c[0x0][0x618] ;  /* 0x0001860000057ab9 */ /* 0x000fc60000000800 */
[----:B------:R-:W-:Y:S01]  /*84c0*/  IMAD.X R4, RZ, RZ, ~R4, P0 ;  /* 0x000000ffff047224 */ /* 0x000fe200000e0e04 */
[----:B------:R-:W-:-:S03]  /*84d0*/  ISETP.NE.U32.AND P0, PT, RZ, UR8, PT ;  /* 0x00000008ff007c0c */ /* 0x000fc6000bf05070 */
[----:B------:R-:W-:Y:S01]  /*84e0*/  IMAD R4, R4, UR6, RZ ;  /* 0x0000000604047c24 */ /* 0x000fe2000f8e02ff */
[----:B------:R-:W-:-:S03]  /*84f0*/  ISETP.NE.AND.EX P0, PT, RZ, UR9, PT, P0 ;  /* 0x00000009ff007c0c */ /* 0x000fc6000bf05300 */
[C---:B------:R-:W-:Y:S02]  /*8500*/  IMAD R7, R5.reuse, UR7, R4 ;  /* 0x0000000705077c24 */ /* 0x040fe4000f8e0204 */
[----:B------:R-:W-:Y:S01]  /*8510*/  IMAD.WIDE.U32 R4, R5, UR6, R16 ;  /* 0x0000000605047c25 */ /* 0x000fe2000f8e0010 */
[----:B------:R-:W-:-:S03]  /*8520*/  ULDC UR6, c[0x0][0x154] ;  /* 0x0000550000067ab9 */ /* 0x000fc60000000800 */
[----:B0-----:R-:W-:Y:S02]  /*8530*/  IMAD.MOV R6, RZ, RZ, -R22 ;  /* 0x000000ffff067224 */ /* 0x001fe400078e0a16 */
[----:B------:R-:W-:Y:S02]  /*8540*/  IMAD.IADD R5, R5, 0x1, R7 ;  /* 0x0000000105057824 */ /* 0x000fe400078e0207 */
[----:B-1----:R-:W-:Y:S01]  /*8550*/  IMAD R15, R20, R6, R15 ;  /* 0x00000006140f7224 */ /* 0x002fe200078e020f */
[----:B--2---:R-:W-:Y:S01]  /*8560*/  I2FP.F32.U32 R6, R13 ;  /* 0x0000000d00067245 */ /* 0x004fe20000201000 */
[----:B------:R-:W0:Y:S01]  /*8570*/  LDC R20, c[0x0][0x148] ;  /* 0x00005200ff147b82 */ /* 0x000e220000000800 */
[--C-:B------:R-:W-:Y:S02]  /*8580*/  SHF.R.U64 R21, R4, UR5, R5.reuse ;  /* 0x0000000504157c19 */ /* 0x100fe40008001205 */
[----:B------:R-:W-:Y:S01]  /*8590*/  SHF.R.U32.HI R4, RZ, UR5, R5 ;  /* 0x00000005ff047c19 */ /* 0x000fe20008011605 */
[----:B------:R-:W-:Y:S01]  /*85a0*/  FMUL R6, R6, UR6 ;  /* 0x0000000606067c20 */ /* 0x000fe20008400000 */
[----:B------:R-:W-:-:S02]  /*85b0*/  ULDC UR5, c[0x0][0x608] ;  /* 0x0001820000057ab9 */ /* 0x000fc40000000800 */
[--C-:B------:R-:W-:Y:S01]  /*85c0*/  SHF.R.U64 R23, R21, UR5, R4.reuse ;  /* 0x0000000515177c19 */ /* 0x100fe20008001204 */
[----:B------:R1:W2:Y:S01]  /*85d0*/  F2I.U32.TRUNC.NTZ R24, R6 ;  /* 0x0000000600187305 */ /* 0x0002a2000020f000 */
[----:B------:R-:W-:Y:S01]  /*85e0*/  SHF.R.U32.HI R4, RZ, UR5, R4 ;  /* 0x00000005ff047c19 */ /* 0x000fe20008011604 */
[----:B------:R-:W-:-:S03]  /*85f0*/  ULDC UR5, c[0x0][0x658] ;  /* 0x0001960000057ab9 */ /* 0x000fc60000000800 */
[--C-:B------:R-:W-:Y:S02]  /*8600*/  SHF.R.U64 R22, R23, UR5, R4.reuse ;  /* 0x0000000517167c19 */ /* 0x100fe40008001204 */
[----:B------:R-:W-:-:S03]  /*8610*/  SHF.R.U32.HI R25, RZ, UR5, R4 ;  /* 0x00000005ff197c19 */ /* 0x000fc60008011604 */
[----:B------:R-:W-:Y:S02]  /*8620*/  IMAD.MOV.U32 R4, RZ, RZ, R22 ;  /* 0x000000ffff047224 */ /* 0x000fe400078e0016 */
[----:B------:R-:W-:Y:S01]  /*8630*/  IMAD.MOV.U32 R5, RZ, RZ, R25 ;  /* 0x000000ffff057224 */ /* 0x000fe200078e0019 */
[----:B-1----:R-:W-:Y:S06]  /*8640*/  @!P0 BRA `(.L_x_176) ;  /* 0x0000000000288947 */ /* 0x002fec0003800000 */
        /* <DEDUP_REMOVED lines=10> */
.L_x_176:
[----:B------:R-:W-:Y:S01]  /*86f0*/  ISETP.NE.AND P0, PT, R2, 0x1, PT ;  /* 0x000000010200780c */ /* 0x000fe20003f05270 */
[----:B------:R-:W-:Y:S01]  /*8700*/  ULDC UR5, c[0x0][0x648] ;  /* 0x0001920000057ab9 */ /* 0x000fe20000000800 */
[----:B------:R-:W-:Y:S01]  /*8710*/  LOP3.LUT R23, R23, UR17, RZ, 0xc0, !PT ;  /* 0x0000001117177c12 */ /* 0x000fe2000f8ec0ff */
[----:B--2---:R-:W-:Y:S01]  /*8720*/  IMAD.MOV R24, RZ, RZ, -R24 ;  /* 0x000000ffff187224 */ /* 0x004fe200078e0a18 */
[----:B------:R-:W-:Y:S01]  /*8730*/  SHF.R.U64 R4, R4, UR5, R5 ;  /* 0x0000000504047c19 */ /* 0x000fe20008001205 */
[----:B------:R-:W-:Y:S01]  /*8740*/  ULDC UR5, c[0x0][0x638] ;  /* 0x00018e0000057ab9 */ /* 0x000fe20000000800 */
[----:B------:R-:W-:Y:S01]  /*8750*/  LOP3.LUT R21, R21, UR4, RZ, 0xc0, !PT ;  /* 0x0000000415157c12 */ /* 0x000fe2000f8ec0ff */
[----:B------:R-:W-:Y:S01]  /*8760*/  ULDC UR6, c[0x0][0x610] ;  /* 0x0001840000067ab9 */ /* 0x000fe20000000800 */
[----:B------:R-:W-:Y:S02]  /*8770*/  IMAD.MOV.U32 R6, RZ, RZ, R14 ;  /* 0x000000ffff067224 */ /* 0x000fe400078e000e */
[----:B------:R-:W-:-:S02]  /*8780*/  IMAD.MOV R5, RZ, RZ, -R4 ;  /* 0x000000ffff057224 */ /* 0x000fc400078e0a04 */
[----:B------:R-:W-:Y:S02]  /*8790*/  IMAD R4, R4, UR18, R23 ;  /* 0x0000001204047c24 */ /* 0x000fe4000f8e0217 */
[----:B0-----:R-:W-:Y:S02]  /*87a0*/  @P0 IMAD R15, R20, R24, R13 ;  /* 0x00000018140f0224 */ /* 0x001fe400078e020d */
[----:B------:R-:W-:Y:S01]  /*87b0*/  IMAD R22, R5, UR5, R22 ;  /* 0x0000000505167c24 */ /* 0x000fe2000f8e0216 */
[----:B------:R-:W-:Y:S01]  /*87c0*/  ULDC UR5, c[0x0][0x600] ;  /* 0x0001800000057ab9 */ /* 0x000fe20000000800 */
[----:B------:R-:W-:Y:S02]  /*87d0*/  IMAD R15, R4, UR6, R15 ;  /* 0x00000006040f7c24 */ /* 0x000fe4000f8e020f */
[----:B------:R-:W-:Y:S02]  /*87e0*/  IMAD R22, R22, UR5, R21 ;  /* 0x0000000516167c24 */ /* 0x000fe4000f8e0215 */
[----:B------:R-:W-:-:S03]  /*87f0*/  IMAD.MOV.U32 R4, RZ, RZ, 0x1 ;  /* 0x00000001ff047424 */ /* 0x000fc600078e00ff */
[----:B------:R-:W-:Y:S02]  /*8800*/  SEL R13, R22, R15, !P0 ;  /* 0x0000000f160d7207 */ /* 0x000fe40004000000 */
[----:B------:R-:W-:-:S07]  /*8810*/  SEL R20, R15, R22, !P0 ;  /* 0x000000160f147207 */ /* 0x000fce0004000000 */
.L_x_174:
[----:B------:R-:W-:Y:S05]  /*8820*/  BSYNC B1 ;  /* 0x0000000000017941 */ /* 0x000fea0003800000 */
.L_x_173:
[----:B------:R-:W-:-:S13]  /*8830*/  LOP3.LUT P0, RZ, R4, 0xff, RZ, 0xc0, !PT ;  /* 0x000000ff04ff7812 */ /* 0x000fda000780c0ff */
[----:B------:R-:W-:Y:S05]  /*8840*/  @P0 BRA `(.L_x_177) ;  /* 0xfffffff400380947 */ /* 0x000fea000383ffff */
[----:B------:R-:W-:Y:S05]  /*8850*/  BSYNC B0 ;  /* 0x0000000000007941 */ /* 0x000fea0003800000 */
.L_x_166:
[----:B------:R-:W-:-:S03]  /*8860*/  UMOV UR5, 0xffffffff ;  /* 0xffffffff00057882 */ /* 0x000fc60000000000 */
[----:B------:R-:W-:Y:S05]  /*8870*/  BRA.DIV UR5, `(.L_x_178) ;  /* 0x0000000605387947 */ /* 0x000fea000b800000 */
[----:B------:R-:W-:-:S13]  /*8880*/  ELECT P6, URZ, PT ;  /* 0x00000000003f782f */ /* 0x000fda00038c0000 */
.L_x_193:
[----:B------:R-:W-:Y:S04]  /*8890*/  BSSY B0, `(.L_x_179) ;  /* 0x0000034000007945 */ /* 0x000fe80003800000 */
[----:B------:R-:W-:Y:S05]  /*88a0*/  @!P6 BRA `(.L_x_180) ;  /* 0x0000000000c8e947 */ /* 0x000fea0003800000 */
[----:B------:R-:W-:-:S04]  /*88b0*/  LOP3.LUT R19, R19, 0x2, RZ, 0xfc, !PT ;  /* 0x0000000213137812 */ /* 0x000fc800078efcff */
[----:B------:R-:W-:-:S13]  /*88c0*/  ISETP.NE.AND P0, PT, R19, 0x3, PT ;  /* 0x000000031300780c */ /* 0x000fda0003f05270 */
[----:B------:R-:W-:Y:S05]  /*88d0*/  @!P0 BRA `(.L_x_181) ;  /* 0x0000000000048947 */ /* 0x000fea0003800000 */
[----:B------:R-:W-:Y:S01]  /*88e0*/  BPT.TRAP 0x1 ;  /* 0x000000040000795c */ /* 0x000fe20000300000 */
.L_x_181:
[----:B------:R-:W0:Y:S01]  /*88f0*/  S2R R5, SR_CgaCtaId ;  /* 0x0000000000057919 */ /* 0x000e220000008800 */
[----:B------:R-:W-:Y:S02]  /*8900*/  MOV R2, 0x400 ;  /* 0x0000040000027802 */ /* 0x000fe40000000f00 */
[----:B------:R-:W-:Y:S02]  /*8910*/  SHF.L.U32 R4, R0, 0x1f, RZ ;  /* 0x0000001f00047819 */ /* 0x000fe400000006ff */
[----:B0-----:R-:W-:-:S05]  /*8920*/  LEA R2, R5, R2, 0x18 ;  /* 0x0000000205027211 */ /* 0x001fca00078ec0ff */
[----:B------:R-:W-:-:S04]  /*8930*/  VIADD R2, R2, 0x28 ;  /* 0x0000002802027836 */ /* 0x000fc80000000000 */
[C---:B------:R-:W-:Y:S02]  /*8940*/  IMAD R7, R3.reuse, 0x8, R2 ;  /* 0x0000000803077824 */ /* 0x040fe400078e0202 */
[----:B------:R-:W-:Y:S02]  /*8950*/  VIADD R3, R3, 0x1 ;  /* 0x0000000103037836 */ /* 0x000fe40000000000 */
[----:B------:R-:W0:Y:S03]  /*8960*/  SYNCS.PHASECHK.TRANS64.TRYWAIT P0, [R7+URZ], R4 ;  /* 0x00000004070075a7 */ /* 0x000e26000800017f */
[----:B------:R-:W-:-:S04]  /*8970*/  ISETP.NE.AND P1, PT, R3, 0x5, PT ;  /* 0x000000050300780c */ /* 0x000fc80003f25270 */
[----:B------:R-:W-:Y:S02]  /*8980*/  SEL R5, RZ, 0x1, P1 ;  /* 0x00000001ff057807 */ /* 0x000fe40000800000 */
[----:B------:R-:W-:Y:S02]  /*8990*/  SEL R3, R3, RZ, P1 ;  /* 0x000000ff03037207 */ /* 0x000fe40000800000 */
[----:B------:R-:W-:-:S03]  /*89a0*/  LOP3.LUT R6, R0, R5, RZ, 0x3c, !PT ;  /* 0x0000000500067212 */ /* 0x000fc600078e3cff */
[----:B------:R-:W-:Y:S01]  /*89b0*/  IMAD R8, R3, 0x8, R2 ;  /* 0x0000000803087824 */ /* 0x000fe200078e0202 */
[----:B------:R-:W-:Y:S01]  /*89c0*/  SHF.L.U32 R5, R6, 0x1f, RZ ;  /* 0x0000001f06057819 */ /* 0x000fe200000006ff */
[----:B0-----:R-:W-:Y:S06]  /*89d0*/  @!P0 BRA `(.L_x_182) ;  /* 0x0000000400008947 */ /* 0x001fec0003800000 */
.L_x_194:
[----:B------:R-:W1:Y:S01]  /*89e0*/  SYNCS.PHASECHK.TRANS64.TRYWAIT P0, [R8+URZ], R5 ;  /* 0x00000005080075a7 */ /* 0x000e62000800017f */
[----:B------:R-:W-:-:S05]  /*89f0*/  VIADD R0, R3, 0x1 ;  /* 0x0000000103007836 */ /* 0x000fca0000000000 */
[----:B------:R-:W-:-:S04]  /*8a00*/  ISETP.NE.AND P1, PT, R0, 0x5, PT ;  /* 0x000000050000780c */ /* 0x000fc80003f25270 */
[----:B------:R-:W-:Y:S02]  /*8a10*/  SEL R3, RZ, 0x1, P1 ;  /* 0x00000001ff037807 */ /* 0x000fe40000800000 */
[----:B0-----:R-:W-:Y:S02]  /*8a20*/  SEL R7, R0, RZ, P1 ;  /* 0x000000ff00077207 */ /* 0x001fe40000800000 */
[----:B------:R-:W-:-:S03]  /*8a30*/  LOP3.LUT R6, R6, R3, RZ, 0x3c, !PT ;  /* 0x0000000306067212 */ /* 0x000fc600078e3cff */
[----:B------:R-:W-:Y:S01]  /*8a40*/  IMAD R9, R7, 0x8, R2 ;  /* 0x0000000807097824 */ /* 0x000fe200078e0202 */
[----:B------:R-:W-:Y:S01]  /*8a50*/  SHF.L.U32 R4, R6, 0x1f, RZ ;  /* 0x0000001f06047819 */ /* 0x000fe200000006ff */
[----:B-1----:R-:W-:Y:S06]  /*8a60*/  @!P0 BRA `(.L_x_183) ;  /* 0x0000000000f08947 */ /* 0x002fec0003800000 */
.L_x_195:
[----:B------:R-:W1:Y:S01]  /*8a70*/  SYNCS.PHASECHK.TRANS64.TRYWAIT P0, [R9+URZ], R4 ;  /* 0x00000004090075a7 */ /* 0x000e62000800017f */
[----:B------:R-:W-:-:S05]  /*8a80*/  VIADD R0, R7, 0x1 ;  /* 0x0000000107007836 */ /* 0x000fca0000000000 */
[----:B------:R-:W-:-:S04]  /*8a90*/  ISETP.NE.AND P1, PT, R0, 0x5, PT ;  /* 0x000000050000780c */ /* 0x000fc80003f25270 */
[----:B------:R-:W-:Y:S02]  /*8aa0*/  SEL R3, RZ, 0x1, P1 ;  /* 0x00000001ff037807 */ /* 0x000fe40000800000 */
[----:B------:R-:W-:Y:S02]  /*8ab0*/  SEL R7, R0, RZ, P1 ;  /* 0x000000ff00077207 */ /* 0x000fe40000800000 */
[----:B------:R-:W-:-:S03]  /*8ac0*/  LOP3.LUT R11, R6, R3, RZ, 0x3c, !PT ;  /* 0x00000003060b7212 */ /* 0x000fc600078e3cff */
[----:B------:R-:W-:Y:S01]  /*8ad0*/  IMAD R6, R7, 0x8, R2 ;  /* 0x0000000807067824 */ /* 0x000fe200078e0202 */
[----:B0-----:R-:W-:Y:S01]  /*8ae0*/  SHF.L.U32 R5, R11, 0x1f, RZ ;  /* 0x0000001f0b057819 */ /* 0x001fe200000006ff */
[----:B-1----:R-:W-:Y:S06]  /*8af0*/  @!P0 BRA `(.L_x_184) ;  /* 0x0000000000e08947 */ /* 0x002fec0003800000 */
.L_x_196:
[----:B------:R-:W1:Y:S01]  /*8b00*/  SYNCS.PHASECHK.TRANS64.TRYWAIT P0, [R6+URZ], R5 ;  /* 0x00000005060075a7 */ /* 0x000e62000800017f */
[----:B------:R-:W-:-:S05]  /*8b10*/  VIADD R0, R7, 0x1 ;  /* 0x0000000107007836 */ /* 0x000fca0000000000 */
[----:B------:R-:W-:-:S04]  /*8b20*/  ISETP.NE.AND P1, PT, R0, 0x5, PT ;  /* 0x000000050000780c */ /* 0x000fc80003f25270 */
[----:B0-----:R-:W-:Y:S02]  /*8b30*/  SEL R4, RZ, 0x1, P1 ;  /* 0x00000001ff047807 */ /* 0x001fe40000800000 */
[----:B------:R-:W-:Y:S02]  /*8b40*/  SEL R3, R0, RZ, P1 ;  /* 0x000000ff00037207 */ /* 0x000fe40000800000 */
[----:B------:R-:W-:Y:S01]  /*8b50*/  LOP3.LUT R0, R11, R4, RZ, 0x3c, !PT ;  /* 0x000000040b007212 */ /* 0x000fe200078e3cff */
[----:B-1----:R-:W-:Y:S06]  /*8b60*/  @!P0 BRA `(.L_x_185) ;  /* 0x0000000000d88947 */ /* 0x002fec0003800000 */
.L_x_197:
[----:B------:R-:W-:Y:S01]  /*8b70*/  IMAD R3, R3, 0x8, R2 ;  /* 0x0000000803037824 */ /* 0x000fe200078e0202 */
[----:B------:R-:W-:-:S07]  /*8b80*/  SHF.L.U32 R0, R0, 0x1f, RZ ;  /* 0x0000001f00007819 */ /* 0x000fce00000006ff */
.L_x_186:
[----:B-1----:R1:W2:Y:S02]  /*8b90*/  SYNCS.PHASECHK.TRANS64.TRYWAIT P0, [R3+URZ], R0 ;  /* 0x00000000030075a7 */ /* 0x0022a4000800017f */
[----:B--2---:R-:W-:Y:S05]  /*8ba0*/  @!P0 NANOSLEEP.SYNCS 0x989680 ;  /* 0x009896800000895d */ /* 0x004fea0003900000 */
[----:B------:R-:W2:Y:S02]  /*8bb0*/  @!P0 SYNCS.PHASECHK.TRANS64 P0, [R3+URZ], R0 ;  /* 0x00000000030085a7 */ /* 0x000ea4000800007f */
[----:B--2---:R-:W-:Y:S05]  /*8bc0*/  @!P0 BRA `(.L_x_186) ;  /* 0xfffffffc00f08947 */ /* 0x004fea000383ffff */
.L_x_180:
[----:B------:R-:W-:Y:S05]  /*8bd0*/  BSYNC B0 ;  /* 0x0000000000007941 */ /* 0x000fea0003800000 */
.L_x_179:
[----:B------:R-:W-:Y:S05]  /*8be0*/  EXIT ;  /* 0x000000000000794d */ /* 0x000fea0003800000 */
.L_x_21:
[----:B---3--:R3:W4:Y:S02]  /*8bf0*/  SYNCS.PHASECHK.TRANS64.TRYWAIT P1, [R3+URZ], R0 ;  /* 0x00000000030075a7 */ /* 0x008724000802017f */
[----:B----4-:R-:W-:Y:S05]  /*8c00*/  @!P1 NANOSLEEP.SYNCS 0x989680 ;  /* 0x009896800000995d */ /* 0x010fea0003900000 */
[----:B------:R-:W4:Y:S02]  /*8c10*/  @!P1 SYNCS.PHASECHK.TRANS64 P1, [R3+URZ], R0 ;  /* 0x00000000030095a7 */ /* 0x000f24000802007f */
[----:B----4-:R-:W-:Y:S05]  /*8c20*/  @!P1 BRA `(.L_x_21) ;  /* 0xfffffffc00f09947 */ /* 0x010fea000383ffff */
[----:B------:R-:W-:Y:S05]  /*8c30*/  BRA `(.L_x_20) ;  /* 0xffffff8800287947 */ /* 0x000fea000383ffff */
.L_x_26:
[----:B-1----:R1:W2:Y:S02]  /*8c40*/  SYNCS.PHASECHK.TRANS64.TRYWAIT P1, [R5+URZ], R4 ;  /* 0x00000004050075a7 */ /* 0x0022a4000802017f */
[----:B--2---:R-:W-:Y:S05]  /*8c50*/  @!P1 NANOSLEEP.SYNCS 0x989680 ;  /* 0x009896800000995d */ /* 0x004fea0003900000 */
[----:B------:R-:W2:Y:S02]  /*8c60*/  @!P1 SYNCS.PHASECHK.TRANS64 P1, [R5+URZ], R4 ;  /* 0x00000004050095a7 */ /* 0x000ea4000802007f */
[----:B--2---:R-:W-:Y:S05]  /*8c70*/  @!P1 BRA `(.L_x_26) ;  /* 0xfffffffc00f09947 */ /* 0x004fea000383ffff */
[----:B------:R-:W-:Y:S05]  /*8c80*/  BRA `(.L_x_25) ;  /* 0xffffff8c00787947 */ /* 0x000fea000383ffff */
.L_x_167:
[----:B------:R-:W-:Y:S01]  /*8c90*/  BSSY B1, `(.L_x_187) ;  /* 0x0000006000017945 */ /* 0x000fe20003800000 */
[----:B------:R-:W-:-:S07]  /*8ca0*/  IMAD.MOV.U32 R15, RZ, RZ, -0x1 ;  /* 0xffffffffff0f7424 */ /* 0x000fce00078e00ff */
[----:B------:R-:W-:Y:S05]  /*8cb0*/  WARPSYNC.COLLECTIVE R15, `(.L_x_188) ;  /* 0x000000000f0c7348 */ /* 0x000fea0003c00000 */
[----:B------:R-:W-:Y:S02]  /*8cc0*/  ELECT P6, UR62, PT ;  /* 0x00000000003e782f */ /* 0x000fe400038c0000 */
[----:B------:R-:W-:Y:S01]  /*8cd0*/  MOV R14, UR62 ;  /* 0x0000003e000e7c02 */ /* 0x000fe20008000f00 */
[----:B------:R-:W-:Y:S10]  /*8ce0*/  ENDCOLLECTIVE ;  /* 0x000000000000791b */ /* 0x000ff40003800000 */
.L_x_188:
[----:B------:R-:W-:Y:S05]  /*8cf0*/  BSYNC B1 ;  /* 0x0000000000017941 */ /* 0x000fea0003800000 */
.L_x_187:
[----:B------:R-:W-:Y:S05]  /*8d00*/  BRA `(.L_x_189) ;  /* 0xfffffff000147947 */ /* 0x000fea000383ffff */
.L_x_170:
[----:B0-----:R0:W1:Y:S02]  /*8d10*/  SYNCS.PHASECHK.TRANS64.TRYWAIT P0, [R20+URZ+0x28], R7 ;  /* 0x00002807140075a7 */ /* 0x001064000800017f */
[----:B-1----:R-:W-:Y:S05]  /*8d20*/  @!P0 NANOSLEEP.SYNCS 0x989680 ;  /* 0x009896800000895d */ /* 0x002fea0003900000 */
[----:B------:R-:W1:Y:S02]  /*8d30*/  @!P0 SYNCS.PHASECHK.TRANS64 P0, [R20+URZ+0x28], R7 ;  /* 0x00002807140085a7 */ /* 0x000e64000800007f */
[----:B-1----:R-:W-:Y:S05]  /*8d40*/  @!P0 BRA `(.L_x_170) ;  /* 0xfffffffc00f08947 */ /* 0x002fea000383ffff */
[----:B------:R-:W-:Y:S05]  /*8d50*/  BRA `(.L_x_190) ;  /* 0xfffffff000547947 */ /* 0x000fea000383ffff */
.L_x_178:
[----:B------:R-:W-:Y:S01]  /*8d60*/  BSSY B0, `(.L_x_191) ;  /* 0x0000006000007945 */ /* 0x000fe20003800000 */
[----:B------:R-:W-:-:S07]  /*8d70*/  IMAD.MOV.U32 R15, RZ, RZ, -0x1 ;  /* 0xffffffffff0f7424 */ /* 0x000fce00078e00ff */
[----:B------:R-:W-:Y:S05]  /*8d80*/  WARPSYNC.COLLECTIVE R15, `(.L_x_192) ;  /* 0x000000000f0c7348 */ /* 0x000fea0003c00000 */
[----:B------:R-:W-:Y:S02]  /*8d90*/  ELECT P6, UR62, PT ;  /* 0x00000000003e782f */ /* 0x000fe400038c0000 */
[----:B------:R-:W-:Y:S01]  /*8da0*/  MOV R14, UR62 ;  /* 0x0000003e000e7c02 */ /* 0x000fe20008000f00 */
[----:B------:R-:W-:Y:S10]  /*8db0*/  ENDCOLLECTIVE ;  /* 0x000000000000791b */ /* 0x000ff40003800000 */
.L_x_192:
[----:B------:R-:W-:Y:S05]  /*8dc0*/  BSYNC B0 ;  /* 0x0000000000007941 */ /* 0x000fea0003800000 */
.L_x_191:
[----:B------:R-:W-:Y:S05]  /*8dd0*/  BRA `(.L_x_193) ;  /* 0xfffffff800ac7947 */ /* 0x000fea000383ffff */
.L_x_182:
[----:B0-----:R0:W1:Y:S02]  /*8de0*/  SYNCS.PHASECHK.TRANS64.TRYWAIT P0, [R7+URZ], R4 ;  /* 0x00000004070075a7 */ /* 0x001064000800017f */
[----:B-1----:R-:W-:Y:S05]  /*8df0*/  @!P0 NANOSLEEP.SYNCS 0x989680 ;  /* 0x009896800000895d */ /* 0x002fea0003900000 */
[----:B------:R-:W1:Y:S02]  /*8e00*/  @!P0 SYNCS.PHASECHK.TRANS64 P0, [R7+URZ], R4 ;  /* 0x00000004070085a7 */ /* 0x000e64000800007f */
[----:B-1----:R-:W-:Y:S05]  /*8e10*/  @!P0 BRA `(.L_x_182) ;  /* 0xfffffffc00f08947 */ /* 0x002fea000383ffff */
[----:B------:R-:W-:Y:S05]  /*8e20*/  BRA `(.L_x_194) ;  /* 0xfffffff800ec7947 */ /* 0x000fea000383ffff */
.L_x_183:
[----:B0-----:R0:W1:Y:S02]  /*8e30*/  SYNCS.PHASECHK.TRANS64.TRYWAIT P0, [R8+URZ], R5 ;  /* 0x00000005080075a7 */ /* 0x001064000800017f */
[----:B-1----:R-:W-:Y:S05]  /*8e40*/  @!P0 NANOSLEEP.SYNCS 0x989680 ;  /* 0x009896800000895d */ /* 0x002fea0003900000 */
[----:B------:R-:W1:Y:S02]  /*8e50*/  @!P0 SYNCS.PHASECHK.TRANS64 P0, [R8+URZ], R5 ;  /* 0x00000005080085a7 */ /* 0x000e64000800007f */
[----:B-1----:R-:W-:Y:S05]  /*8e60*/  @!P0 BRA `(.L_x_183) ;  /* 0xfffffffc00f08947 */ /* 0x002fea000383ffff */
[----:B------:R-:W-:Y:S05]  /*8e70*/  BRA `(.L_x_195) ;  /* 0xfffffff800fc7947 */ /* 0x000fea000383ffff */
.L_x_184:
[----:B0-----:R0:W1:Y:S02]  /*8e80*/  SYNCS.PHASECHK.TRANS64.TRYWAIT P0, [R9+URZ], R4 ;  /* 0x00000004090075a7 */ /* 0x001064000800017f */
[----:B-1----:R-:W-:Y:S05]  /*8e90*/  @!P0 NANOSLEEP.SYNCS 0x989680 ;  /* 0x009896800000895d */ /* 0x002fea0003900000 */
[----:B------:R-:W1:Y:S02]  /*8ea0*/  @!P0 SYNCS.PHASECHK.TRANS64 P0, [R9+URZ], R4 ;  /* 0x00000004090085a7 */ /* 0x000e64000800007f */
[----:B-1----:R-:W-:Y:S05]  /*8eb0*/  @!P0 BRA `(.L_x_184) ;  /* 0xfffffffc00f08947 */ /* 0x002fea000383ffff */
[----:B------:R-:W-:Y:S05]  /*8ec0*/  BRA `(.L_x_196) ;  /* 0xfffffffc000c7947 */ /* 0x000fea000383ffff */
.L_x_185:
[----:B0-----:R0:W1:Y:S02]  /*8ed0*/  SYNCS.PHASECHK.TRANS64.TRYWAIT P0, [R6+URZ], R5 ;  /* 0x00000005060075a7 */ /* 0x001064000800017f */
[----:B-1----:R-:W-:Y:S05]  /*8ee0*/  @!P0 NANOSLEEP.SYNCS 0x989680 ;  /* 0x009896800000895d */ /* 0x002fea0003900000 */
[----:B------:R-:W1:Y:S02]  /*8ef0*/  @!P0 SYNCS.PHASECHK.TRANS64 P0, [R6+URZ], R5 ;  /* 0x00000005060085a7 */ /* 0x000e64000800007f */
[----:B-1----:R-:W-:Y:S05]  /*8f00*/  @!P0 BRA `(.L_x_185) ;  /* 0xfffffffc00f08947 */ /* 0x002fea000383ffff */
[----:B------:R-:W-:Y:S05]  /*8f10*/  BRA `(.L_x_197) ;  /* 0xfffffffc00147947 */ /* 0x000fea000383ffff */
.L_x_198:
[----:B------:R-:W-:-:S00]  /*8f20*/  BRA `(.L_x_198) ;  /* 0xfffffffc00fc7947 */ /* 0x000fc0000383ffff */
[----:B------:R-:W-:-:S00]  /*8f30*/  NOP ;  /* 0x0000000000007918 */ /* 0x000fc00000000000 */
        /* <DEDUP_REMOVED lines=12> */
.L_x_199:


//--------------------- .nv.global.init           --------------------------
	.section	.nv.global.init,"aw",@progbits
.nv.global.init:
	.type		$str$22,@object
	.size		$str$22,($str$23 - $str$22)
$str$22:
        /*0000*/ 	.byte	0x6b, 0x5f, 0x74, 0x69, 0x6c, 0x65, 0x5f, 0x63, 0x6f, 0x75, 0x6e, 0x74, 0x20, 0x3e, 0x3d, 0x20
        /*0010*/ 	.byte	0x31, 0x00
	.type		$str$23,@object
	.size		$str$23,(__unnamed_1 - $str$23)
$str$23:
        /*0012*/ 	.byte	0x2f, 0x74, 0x6d, 0x70, 0x2f, 0x63, 0x75, 0x74, 0x6c, 0x61, 0x73, 0x73, 0x5f, 0x73, 0x77, 0x65
        /*0022*/ 	.byte	0x65, 0x70, 0x5f, 0x73, 0x72, 0x63, 0x2f, 0x69, 0x6e, 0x63, 0x6c, 0x75, 0x64, 0x65, 0x2f, 0x63
        /*0032*/ 	.byte	0x75, 0x74, 0x6c, 0x61, 0x73, 0x73, 0x2f, 0x67, 0x65, 0x6d, 0x6d, 0x2f, 0x63, 0x6f, 0x6c, 0x6c
        /*0042*/ 	.byte	0x65, 0x63, 0x74, 0x69, 0x76, 0x65, 0x2f, 0x73, 0x6d, 0x39, 0x30, 0x5f, 0x6d, 0x6d, 0x61, 0x5f
        /*0052*/ 	.byte	0x74, 0x6d, 0x61, 0x5f, 0x67, 0x6d, 0x6d, 0x61, 0x5f, 0x73, 0x73, 0x5f, 0x77, 0x61, 0x72, 0x70
        /*0062*/ 	.byte	0x73, 0x70, 0x65, 0x63, 0x69, 0x61, 0x6c, 0x69, 0x7a, 0x65, 0x64, 0x2e, 0x68, 0x70, 0x70, 0x00
	.type		__unnamed_1,@object
	.size		__unnamed_1,(.L_0 - __unnamed_1)
__unnamed_1:
        /*0072*/ 	.byte	0x76, 0x6f, 0x69, 0x64, 0x20, 0x63, 0x75, 0x74, 0x6c, 0x61, 0x73, 0x73, 0x3a, 0x3a, 0x67, 0x65
        /* <DEDUP_REMOVED lines=180> */
        /*0bc2*/ 	.byte	0x65, 0x3a, 0x3a, 0x69, 0x64, 0x65, 0x6e, 0x74, 0x69, 0x74, 0x79, 0x5d, 0x00
.L_0:


//--------------------- .nv.shared._ZN7cutlass13device_kernelINS_4gemm6kernel13GemmUniversalIN4cute5tupleIJiiiiEEENS1_10collective13CollectiveMmaINS1_34MainloopSm90TmaGmmaWarpSpecializedILi5ENS5_IJNS4_1CILi1EEENSA_ILi2EEESB_EEENS1_35KernelTmaWarpSpecializedCooperativeEEENS5_IJNSA_ILi256EEENSA_ILi64EEESH_EEENS_10bfloat16_tENS5_IJlSB_lEEESJ_SK_NS4_8TiledMMAINS4_8MMA_AtomIJNS4_4SM904GMMA27MMA_64x64x16_F32BF16BF16_SSILNSO_5MajorE0ELSQ_0ELNSO_7ScaleInE1ELSR_1EEEEEENS4_6LayoutINS5_IJSC_SB_SB_EEENS5_IJSB_NSA_ILi0EEESW_EEEEENS5_IJNS4_10UnderscoreESZ_SZ_EEEEENS4_23SM90_TMA_LOAD_MULTICASTENS4_14ComposedLayoutINS4_7SwizzleILi3ELi4ELi3EEENS4_18smem_ptr_flag_bitsILi16EEENSU_INS5_IJNSA_ILi8EEESH_EEENS5_IJSH_SB_EEEEEEEvNS4_8identityENS4_13SM90_TMA_LOADES1C_vS1D_EENS_8epilogue10collective6detail29Sm90TmaWarpSpecializedAdapterINS1H_15DefaultEpilogueISJ_SK_SK_NS1G_6thread17LinearCombinationISJ_Li1EffLNS1L_9ScaleType4KindE0ELNS_15FloatRoundStyleE2ESJ_EENS1_15EpilogueDefaultEEEEEvvEEEEvNT_6ParamsE --------------------------
	.section	.nv.shared._ZN7cutlass13device_kernelINS_4gemm6kernel13GemmUniversalIN4cute5tupleIJiiiiEEENS1_10collective13CollectiveMmaINS1_34MainloopSm90TmaGmmaWarpSpecializedILi5ENS5_IJNS4_1CILi1EEENSA_ILi2EEESB_EEENS1_35KernelTmaWarpSpecializedCooperativeEEENS5_IJNSA_ILi256EEENSA_ILi64EEESH_EEENS_10bfloat16_tENS5_IJlSB_lEEESJ_SK_NS4_8TiledMMAINS4_8MMA_AtomIJNS4_4SM904GMMA27MMA_64x64x16_F32BF16BF16_SSILNSO_5MajorE0ELSQ_0ELNSO_7ScaleInE1ELSR_1EEEEEENS4_6LayoutINS5_IJSC_SB_SB_EEENS5_IJSB_NSA_ILi0EEESW_EEEEENS5_IJNS4_10UnderscoreESZ_SZ_EEEEENS4_23SM90_TMA_LOAD_MULTICASTENS4_14ComposedLayoutINS4_7SwizzleILi3ELi4ELi3EEENS4_18smem_ptr_flag_bitsILi16EEENSU_INS5_IJNSA_ILi8EEESH_EEENS5_IJSH_SB_EEEEEEEvNS4_8identityENS4_13SM90_TMA_LOADES1C_vS1D_EENS_8epilogue10collective6detail29Sm90TmaWarpSpecializedAdapterINS1H_15DefaultEpilogueISJ_SK_SK_NS1G_6thread17LinearCombinationISJ_Li1EffLNS1L_9ScaleType4KindE0ELNS_15FloatRoundStyleE2ESJ_EENS1_15EpilogueDefaultEEEEEvvEEEEvNT_6ParamsE,"aw",@nobits
	.sectionflags	@""
	.align	16
	.zero		1024


//--------------------- .nv.shared.reserved.0     --------------------------
	.section	.nv.shared.reserved.0,"aw",@nobits
	.weak		__nv_reservedSMEM_offset_0_alias
	.size		__nv_reservedSMEM_offset_0_alias, 0, 0
	.other		__nv_reservedSMEM_offset_0_alias,@"STO_CUDA_RESERVED_SHARED STV_DEFAULT"
__nv_reservedSMEM_offset_0_alias:
	.zero		0


//--------------------- .nv.global                --------------------------
	.section	.nv.global,"aw",@nobits
.nv.global:
	.type		_ZN39_INTERNAL_6a2980a1_4_k_cu_e6a33bf3_27124cute1_E,@object
	.size		_ZN39_INTERNAL_6a2980a1_4_k_cu_e6a33bf3_27124cute1_E,(_ZN39_INTERNAL_6a2980a1_4_k_cu_e6a33bf3_27124cuda3std3__45__cpo6cbeginE - _ZN39_INTERNAL_6a2980a1_4_k_cu_e6a33bf3_27124cute1_E)
_ZN39_INTERNAL_6a2980a1_4_k_cu_e6a33bf3_27124cute1_E:
	.zero		1
	.type		_ZN39_INTERNAL_6a2980a1_4_k_cu_e6a33bf3_27124cuda3std3__45__cpo6cbeginE,@object
	.size		_ZN39_INTERNAL_6a2980a1_4_k_cu_e6a33bf3_27124cuda3std3__45__cpo6cbeginE,(_ZN39_INTERNAL_6a2980a1_4_k_cu_e6a33bf3_27124cuda3std3__48in_placeE - _ZN39_INTERNAL_6a2980a1_4_k_cu_e6a33bf3_27124cuda3std3__45__cpo6cbeginE)
_ZN39_INTERNAL_6a2980a1_4_k_cu_e6a33bf3_27124cuda3std3__45__cpo6cbeginE:
	.zero		1
	.type		_ZN39_INTERNAL_6a2980a1_4_k_cu_e6a33bf3_27124cuda3std3__48in_placeE,@object
	.size		_ZN39_INTERNAL_6a2980a1_4_k_cu_e6a33bf3_27124cuda3std3__48in_placeE,(_ZN39_INTERNAL_6a2980a1_4_k_cu_e6a33bf3_27124cuda3std6ranges3__45__cpo9iter_moveE - _ZN39_INTERNAL_6a2980a1_4_k_cu_e6a33bf3_27124cuda3std3__48in_placeE)
_ZN39_INTERNAL_6a2980a1_4_k_cu_e6a33bf3_27124cuda3std3__48in_placeE:
	.zero		1
	.type		_ZN39_INTERNAL_6a2980a1_4_k_cu_e6a33bf3_27124cuda3std6ranges3__45__cpo9iter_moveE,@object
	.size		_ZN39_INTERNAL_6a2980a1_4_k_cu_e6a33bf3_27124cuda3std6ranges3__45__cpo9iter_moveE,(_ZN39_INTERNAL_6a2980a1_4_k_cu_e6a33bf3_27124cuda3std3__45__cpo5beginE - _ZN39_INTERNAL_6a2980a1_4_k_cu_e6a33bf3_27124cuda3std6ranges3__45__cpo9iter_moveE)
_ZN39_INTERNAL_6a2980a1_4_k_cu_e6a33bf3_27124cuda3std6ranges3__45__cpo9iter_moveE:
	.zero		1
	.type		_ZN39_INTERNAL_6a2980a1_4_k_cu_e6a33bf3_27124cuda3std3__45__cpo5beginE,@object
	.size		_ZN39_INTERNAL_6a2980a1_4_k_cu_e6a33bf3_27124cuda3std3__45__cpo5beginE,(_ZN39_INTERNAL_6a2980a1_4_k_cu_e6a33bf3_27124cuda3std3__441_GLOBAL__N__6a2980a1_4_k_cu_e6a33bf3_27126ignoreE - _ZN39_INTERNAL_6a2980a1_4_k_cu_e6a33bf3_27124cuda3std3__45__cpo5beginE)
_ZN39_INTERNAL_6a2980a1_4_k_cu_e6a33bf3_27124cuda3std3__45__cpo5beginE:
	.zero		1
	.type		_ZN39_INTERNAL_6a2980a1_4_k_cu_e6a33bf3_27124cuda3std3__441_GLOBAL__N__6a2980a1_4_k_cu_e6a33bf3_27126ignoreE,@object
	.size		_ZN39_INTERNAL_6a2980a1_4_k_cu_e6a33bf3_27124cuda3std3__441_GLOBAL__N__6a2980a1_4_k_cu_e6a33bf3_27126ignoreE,(_ZN39_INTERNAL_6a2980a1_4_k_cu_e6a33bf3_27124cute7productE - _ZN39_INTERNAL_6a2980a1_4_k_cu_e6a33bf3_27124cuda3std3__441_GLOBAL__N__6a2980a1_4_k_cu_e6a33bf3_27126ignoreE)
_ZN39_INTERNAL_6a2980a1_4_k_cu_e6a33bf3_27124cuda3std3__441_GLOBAL__N__6a2980a1_4_k_cu_e6a33bf3_27126ignoreE:
	.zero		1
	.type		_ZN39_INTERNAL_6a2980a1_4_k_cu_e6a33bf3_27124cute7productE,@object
	.size		_ZN39_INTERNAL_6a2980a1_4_k_cu_e6a33bf3_27124cute7productE,(_ZN39_INTERNAL_6a2980a1_4_k_cu_e6a33bf3_27124cuda3std3__45__cpo3endE - _ZN39_INTERNAL_6a2980a1_4_k_cu_e6a33bf3_27124cute7productE)
_ZN39_INTERNAL_6a2980a1_4_k_cu_e6a33bf3_27124cute7productE:
	.zero		1
	.type		_ZN39_INTERNAL_6a2980a1_4_k_cu_e6a33bf3_27124cuda3std3__45__cpo3endE,@object
	.size		_ZN39_INTERNAL_6a2980a1_4_k_cu_e6a33bf3_27124cuda3std3__45__cpo3endE,(_ZN39_INTERNAL_6a2980a1_4_k_cu_e6a33bf3_27124cuda3std3__419piecewise_constructE - _ZN39_INTERNAL_6a2980a1_4_k_cu_e6a33bf3_27124cuda3std3__45__cpo3endE)
_ZN39_INTERNAL_6a2980a1_4_k_cu_e6a33bf3_27124cuda3std3__45__cpo3endE:
	.zero		1
	.type		_ZN39_INTERNAL_6a2980a1_4_k_cu_e6a33bf3_27124cuda3std3__419piecewise_constructE,@object
	.size		_ZN39_INTERNAL_6a2980a1_4_k_cu_e6a33bf3_27124cuda3std3__419piecewise_constructE,(_ZN39_INTERNAL_6a2980a1_4_k_cu_e6a33bf3_27124cuda3std3__45__cpo4cendE - _ZN39_INTERNAL_6a2980a1_4_k_cu_e6a33bf3_27124cuda3std3__419piecewise_constructE)
_ZN39_INTERNAL_6a2980a1_4_k_cu_e6a33bf3_27124cuda3std3__419piecewise_constructE:
	.zero		1
	.type		_ZN39_INTERNAL_6a2980a1_4_k_cu_e6a33bf3_27124cuda3std3__45__cpo4cendE,@object
	.size		_ZN39_INTERNAL_6a2980a1_4_k_cu_e6a33bf3_27124cuda3std3__45__cpo4cendE,(_ZN39_INTERNAL_6a2980a1_4_k_cu_e6a33bf3_27124cuda3std6ranges3__45__cpo4swapE - _ZN39_INTERNAL_6a2980a1_4_k_cu_e6a33bf3_27124cuda3std3__45__cpo4cendE)
_ZN39_INTERNAL_6a2980a1_4_k_cu_e6a33bf3_27124cuda3std3__45__cpo4cendE:
	.zero		1
	.type		_ZN39_INTERNAL_6a2980a1_4_k_cu_e6a33bf3_27124cuda3std6ranges3__45__cpo4swapE,@object
	.size		_ZN39_INTERNAL_6a2980a1_4_k_cu_e6a33bf3_27124cuda3std6ranges3__45__cpo4swapE,(.L_8 - _ZN39_INTERNAL_6a2980a1_4_k_cu_e6a33bf3_27124cuda3std6ranges3__45__cpo4swapE)
_ZN39_INTERNAL_6a2980a1_4_k_cu_e6a33bf3_27124cuda3std6ranges3__45__cpo4swapE:
	.zero		1
.L_8:


//--------------------- .nv.constant0._ZN7cutlass13device_kernelINS_4gemm6kernel13GemmUniversalIN4cute5tupleIJiiiiEEENS1_10collective13CollectiveMmaINS1_34MainloopSm90TmaGmmaWarpSpecializedILi5ENS5_IJNS4_1CILi1EEENSA_ILi2EEESB_EEENS1_35KernelTmaWarpSpecializedCooperativeEEENS5_IJNSA_ILi256EEENSA_ILi64EEESH_EEENS_10bfloat16_tENS5_IJlSB_lEEESJ_SK_NS4_8TiledMMAINS4_8MMA_AtomIJNS4_4SM904GMMA27MMA_64x64x16_F32BF16BF16_SSILNSO_5MajorE0ELSQ_0ELNSO_7ScaleInE1ELSR_1EEEEEENS4_6LayoutINS5_IJSC_SB_SB_EEENS5_IJSB_NSA_ILi0EEESW_EEEEENS5_IJNS4_10UnderscoreESZ_SZ_EEEEENS4_23SM90_TMA_LOAD_MULTICASTENS4_14ComposedLayoutINS4_7SwizzleILi3ELi4ELi3EEENS4_18smem_ptr_flag_bitsILi16EEENSU_INS5_IJNSA_ILi8EEESH_EEENS5_IJSH_SB_EEEEEEEvNS4_8identityENS4_13SM90_TMA_LOADES1C_vS1D_EENS_8epilogue10collective6detail29Sm90TmaWarpSpecializedAdapterINS1H_15DefaultEpilogueISJ_SK_SK_NS1G_6thread17LinearCombinationISJ_Li1EffLNS1L_9ScaleType4KindE0ELNS_15FloatRoundStyleE2ESJ_EENS1_15EpilogueDefaultEEEEEvvEEEEvNT_6ParamsE --------------------------
	.section	.nv.constant0._ZN7cutlass13device_kernelINS_4gemm6kernel13GemmUniversalIN4cute5tupleIJiiiiEEENS1_10collective13CollectiveMmaINS1_34MainloopSm90TmaGmmaWarpSpecializedILi5ENS5_IJNS4_1CILi1EEENSA_ILi2EEESB_EEENS1_35KernelTmaWarpSpecializedCooperativeEEENS5_IJNSA_ILi256EEENSA_ILi64EEESH_EEENS_10bfloat16_tENS5_IJlSB_lEEESJ_SK_NS4_8TiledMMAINS4_8MMA_AtomIJNS4_4SM904GMMA27MMA_64x64x16_F32BF16BF16_SSILNSO_5MajorE0ELSQ_0ELNSO_7ScaleInE1ELSR_1EEEEEENS4_6LayoutINS5_IJSC_SB_SB_EEENS5_IJSB_NSA_ILi0EEESW_EEEEENS5_IJNS4_10UnderscoreESZ_SZ_EEEEENS4_23SM90_TMA_LOAD_MULTICASTENS4_14ComposedLayoutINS4_7SwizzleILi3ELi4ELi3EEENS4_18smem_ptr_flag_bitsILi16EEENSU_INS5_IJNSA_ILi8EEESH_EEENS5_IJSH_SB_EEEEEEEvNS4_8identityENS4_13SM90_TMA_LOADES1C_vS1D_EENS_8epilogue10collective6detail29Sm90TmaWarpSpecializedAdapterINS1H_15DefaultEpilogueISJ_SK_SK_NS1G_6thread17LinearCombinationISJ_Li1EffLNS1L_9ScaleType4KindE0ELNS_15FloatRoundStyleE2ESJ_EENS1_15EpilogueDefaultEEEEEvvEEEEvNT_6ParamsE,"a",@progbits
	.sectionflags	@""
	.align	4
.nv.constant0._ZN7cutlass13device_kernelINS_4gemm6kernel13GemmUniversalIN4cute5tupleIJiiiiEEENS1_10collective13CollectiveMmaINS1_34MainloopSm90TmaGmmaWarpSpecializedILi5ENS5_IJNS4_1CILi1EEENSA_ILi2EEESB_EEENS1_35KernelTmaWarpSpecializedCooperativeEEENS5_IJNSA_ILi256EEENSA_ILi64EEESH_EEENS_10bfloat16_tENS5_IJlSB_lEEESJ_SK_NS4_8TiledMMAINS4_8MMA_AtomIJNS4_4SM904GMMA27MMA_64x64x16_F32BF16BF16_SSILNSO_5MajorE0ELSQ_0ELNSO_7ScaleInE1ELSR_1EEEEEENS4_6LayoutINS5_IJSC_SB_SB_EEENS5_IJSB_NSA_ILi0EEESW_EEEEENS5_IJNS4_10UnderscoreESZ_SZ_EEEEENS4_23SM90_TMA_LOAD_MULTICASTENS4_14ComposedLayoutINS4_7SwizzleILi3ELi4ELi3EEENS4_18smem_ptr_flag_bitsILi16EEENSU_INS5_IJNSA_ILi8EEESH_EEENS5_IJSH_SB_EEEEEEEvNS4_8identityENS4_13SM90_TMA_LOADES1C_vS1D_EENS_8epilogue10collective6detail29Sm90TmaWarpSpecializedAdapterINS1H_15DefaultEpilogueISJ_SK_SK_NS1G_6thread17LinearCombinationISJ_Li1EffLNS1L_9ScaleType4KindE0ELNS_15FloatRoundStyleE2ESJ_EENS1_15EpilogueDefaultEEEEEvvEEEEvNT_6ParamsE:
	.zero		1664


//--------------------- SYMBOLS --------------------------

	.type		.nv.reservedSmem.offset0,@object
	.size		.nv.reservedSmem.offset0,0x4
	.type		__assertfail,@function
